	.target	sm_90a

	.elftype	@"ET_EXEC"


//--------------------- .note.nv.tkinfo           --------------------------
	.section	.note.nv.tkinfo,"",@"SHT_NOTE"
	.sectionflags	@"SHF_NOTE_NV_TKINFO"
	.tkinfo
        /*0018*/ 	.word	0x00000002
        /*0030*/ 	.string	""
        /*0030*/ 	.string	"ptxas"
        /*0030*/ 	.string	"Cuda compilation tools, release 13.0, V13.0.88"
        /*0030*/ 	.string	"Build cuda_13.0.r13.0/compiler.36424714_0"
        /*0030*/ 	.string	"-arch sm_90a -m 64 "



//--------------------- .note.nv.cuinfo           --------------------------
	.section	.note.nv.cuinfo,"",@"SHT_NOTE"
	.sectionflags	@"SHF_NOTE_NV_CUINFO"
        /*0018*/ 	.short	0x0002
        /*001a*/ 	.short	0x005a
        /*001c*/ 	.short	0x0082
	.zero		2


//--------------------- .nv.info                  --------------------------
	.section	.nv.info,"",@"SHT_CUDA_INFO"
	.align	4


	//----- nvinfo : EIATTR_REGCOUNT
	.align		4
        /*0000*/ 	.byte	0x04, 0x2f
        /*0002*/ 	.short	(.L_12 - .L_11)
	.align		4
.L_11:
        /*0004*/ 	.word	index@(_ZN7cutlass13device_kernelINS_4gemm6kernel13GemmUniversalIN4cute5tupleIJiiiiEEENS1_10collective13CollectiveMmaINS1_40MainloopSm90TmaGmmaWarpSpecializedSparseILi10ENS5_IJNS4_1CILi2EEENSA_ILi1EEESC_EEENS1_35KernelTmaWarpSpecializedCooperativeEEENS5_IJNSA_ILi128EEENSA_ILi256EEENSA_ILi64EEEEEEaNS5_IJNS4_6LayoutINS5_IJiNS5_IJSB_iEEEiEEENS5_IJlNS5_IJSC_SB_EEElEEEEENSK_INS5_IJNS5_IJSI_iEEESQ_iEEENS5_IJNS5_IJSI_NSA_ILi4096EEEEEENS5_IJSC_lEEElEEEEEEEEaNS5_IJlSC_lEEENS4_8TiledMMAINS4_8MMA_AtomIJNS4_4SM904GMMA6SPARSE28GMMA_64x256x64_S32S8S8_SS_TNILNS12_9SparseSelE0EEEEEENSK_ISD_NS5_IJSC_NSA_ILi0EEES18_EEEEENS5_IJNS4_10UnderscoreES1B_S1B_EEEEENS4_13SM90_TMA_LOADENS4_14ComposedLayoutINS4_7SwizzleILi1ELi4ELi3EEENS4_25smem_sparse_ptr_flag_bitsILi2ELi8EEENSK_INS5_IJNS5_IJSC_NSA_ILi8EEEEEENS5_IJSB_NSA_ILi32EEEEEEEEENS5_IJNS5_IJS18_SI_EEESN_EEEEEEEvNS4_8identityENS4_23SM90_TMA_LOAD_MULTICASTENS1F_INS1G_ILi2ELi4ELi3EEENS4_18smem_ptr_flag_bitsILi8EEENSK_INS5_IJS1K_SI_EEENS5_IJSI_SC_EEEEEEEvS1T_EENS_8epilogue10collective6detail29Sm90TmaWarpSpecializedAdapterINS24_15DefaultEpilogueIiNS5_IJSC_llEEES28_NS23_6thread17LinearCombinationIiLi1EiiLNS29_9ScaleType4KindE0ELNS_15FloatRoundStyleE2EiEENS1_15EpilogueDefaultEEEEEvvEEEEvNT_6ParamsE)
        /*0008*/ 	.word	0x000000a8


	//----- nvinfo : EIATTR_FRAME_SIZE
	.align		4
.L_12:
        /*000c*/ 	.byte	0x04, 0x11
        /*000e*/ 	.short	(.L_14 - .L_13)
	.align		4
.L_13:
        /*0010*/ 	.word	index@(_ZN7cutlass13device_kernelINS_4gemm6kernel13GemmUniversalIN4cute5tupleIJiiiiEEENS1_10collective13CollectiveMmaINS1_40MainloopSm90TmaGmmaWarpSpecializedSparseILi10ENS5_IJNS4_1CILi2EEENSA_ILi1EEESC_EEENS1_35KernelTmaWarpSpecializedCooperativeEEENS5_IJNSA_ILi128EEENSA_ILi256EEENSA_ILi64EEEEEEaNS5_IJNS4_6LayoutINS5_IJiNS5_IJSB_iEEEiEEENS5_IJlNS5_IJSC_SB_EEElEEEEENSK_INS5_IJNS5_IJSI_iEEESQ_iEEENS5_IJNS5_IJSI_NSA_ILi4096EEEEEENS5_IJSC_lEEElEEEEEEEEaNS5_IJlSC_lEEENS4_8TiledMMAINS4_8MMA_AtomIJNS4_4SM904GMMA6SPARSE28GMMA_64x256x64_S32S8S8_SS_TNILNS12_9SparseSelE0EEEEEENSK_ISD_NS5_IJSC_NSA_ILi0EEES18_EEEEENS5_IJNS4_10UnderscoreES1B_S1B_EEEEENS4_13SM90_TMA_LOADENS4_14ComposedLayoutINS4_7SwizzleILi1ELi4ELi3EEENS4_25smem_sparse_ptr_flag_bitsILi2ELi8EEENSK_INS5_IJNS5_IJSC_NSA_ILi8EEEEEENS5_IJSB_NSA_ILi32EEEEEEEEENS5_IJNS5_IJS18_SI_EEESN_EEEEEEEvNS4_8identityENS4_23SM90_TMA_LOAD_MULTICASTENS1F_INS1G_ILi2ELi4ELi3EEENS4_18smem_ptr_flag_bitsILi8EEENSK_INS5_IJS1K_SI_EEENS5_IJSI_SC_EEEEEEEvS1T_EENS_8epilogue10collective6detail29Sm90TmaWarpSpecializedAdapterINS24_15DefaultEpilogueIiNS5_IJSC_llEEES28_NS23_6thread17LinearCombinationIiLi1EiiLNS29_9ScaleType4KindE0ELNS_15FloatRoundStyleE2EiEENS1_15EpilogueDefaultEEEEEvvEEEEvNT_6ParamsE)
        /*0014*/ 	.word	0x00000000


	//----- nvinfo : EIATTR_MIN_STACK_SIZE
	.align		4
.L_14:
        /*0018*/ 	.byte	0x04, 0x12
        /*001a*/ 	.short	(.L_16 - .L_15)
	.align		4
.L_15:
        /*001c*/ 	.word	index@(_ZN7cutlass13device_kernelINS_4gemm6kernel13GemmUniversalIN4cute5tupleIJiiiiEEENS1_10collective13CollectiveMmaINS1_40MainloopSm90TmaGmmaWarpSpecializedSparseILi10ENS5_IJNS4_1CILi2EEENSA_ILi1EEESC_EEENS1_35KernelTmaWarpSpecializedCooperativeEEENS5_IJNSA_ILi128EEENSA_ILi256EEENSA_ILi64EEEEEEaNS5_IJNS4_6LayoutINS5_IJiNS5_IJSB_iEEEiEEENS5_IJlNS5_IJSC_SB_EEElEEEEENSK_INS5_IJNS5_IJSI_iEEESQ_iEEENS5_IJNS5_IJSI_NSA_ILi4096EEEEEENS5_IJSC_lEEElEEEEEEEEaNS5_IJlSC_lEEENS4_8TiledMMAINS4_8MMA_AtomIJNS4_4SM904GMMA6SPARSE28GMMA_64x256x64_S32S8S8_SS_TNILNS12_9SparseSelE0EEEEEENSK_ISD_NS5_IJSC_NSA_ILi0EEES18_EEEEENS5_IJNS4_10UnderscoreES1B_S1B_EEEEENS4_13SM90_TMA_LOADENS4_14ComposedLayoutINS4_7SwizzleILi1ELi4ELi3EEENS4_25smem_sparse_ptr_flag_bitsILi2ELi8EEENSK_INS5_IJNS5_IJSC_NSA_ILi8EEEEEENS5_IJSB_NSA_ILi32EEEEEEEEENS5_IJNS5_IJS18_SI_EEESN_EEEEEEEvNS4_8identityENS4_23SM90_TMA_LOAD_MULTICASTENS1F_INS1G_ILi2ELi4ELi3EEENS4_18smem_ptr_flag_bitsILi8EEENSK_INS5_IJS1K_SI_EEENS5_IJSI_SC_EEEEEEEvS1T_EENS_8epilogue10collective6detail29Sm90TmaWarpSpecializedAdapterINS24_15DefaultEpilogueIiNS5_IJSC_llEEES28_NS23_6thread17LinearCombinationIiLi1EiiLNS29_9ScaleType4KindE0ELNS_15FloatRoundStyleE2EiEENS1_15EpilogueDefaultEEEEEvvEEEEvNT_6ParamsE)
        /*0020*/ 	.word	0x00000000
.L_16:


//--------------------- .nv.compat                --------------------------
	.section	.nv.compat,"",@"SHT_CUDA_COMPAT_INFO"
	.align	4
        /*0000*/ 	.byte	0x02, 0x09, 0x01, 0x00, 0x02, 0x02, 0x04, 0x00, 0x02, 0x05, 0x05, 0x00, 0x03, 0x07, 0x01, 0x01
        /*0010*/ 	.byte	0x02, 0x03, 0x01, 0x00, 0x02, 0x06, 0x01, 0x00, 0x04, 0x0b, 0x08, 0x00, 0x00, 0x00, 0x00, 0x00
        /*0020*/ 	.byte	0x00, 0x00, 0x00, 0x00


//--------------------- .nv.info._ZN7cutlass13device_kernelINS_4gemm6kernel13GemmUniversalIN4cute5tupleIJiiiiEEENS1_10collective13CollectiveMmaINS1_40MainloopSm90TmaGmmaWarpSpecializedSparseILi10ENS5_IJNS4_1CILi2EEENSA_ILi1EEESC_EEENS1_35KernelTmaWarpSpecializedCooperativeEEENS5_IJNSA_ILi128EEENSA_ILi256EEENSA_ILi64EEEEEEaNS5_IJNS4_6LayoutINS5_IJiNS5_IJSB_iEEEiEEENS5_IJlNS5_IJSC_SB_EEElEEEEENSK_INS5_IJNS5_IJSI_iEEESQ_iEEENS5_IJNS5_IJSI_NSA_ILi4096EEEEEENS5_IJSC_lEEElEEEEEEEEaNS5_IJlSC_lEEENS4_8TiledMMAINS4_8MMA_AtomIJNS4_4SM904GMMA6SPARSE28GMMA_64x256x64_S32S8S8_SS_TNILNS12_9SparseSelE0EEEEEENSK_ISD_NS5_IJSC_NSA_ILi0EEES18_EEEEENS5_IJNS4_10UnderscoreES1B_S1B_EEEEENS4_13SM90_TMA_LOADENS4_14ComposedLayoutINS4_7SwizzleILi1ELi4ELi3EEENS4_25smem_sparse_ptr_flag_bitsILi2ELi8EEENSK_INS5_IJNS5_IJSC_NSA_ILi8EEEEEENS5_IJSB_NSA_ILi32EEEEEEEEENS5_IJNS5_IJS18_SI_EEESN_EEEEEEEvNS4_8identityENS4_23SM90_TMA_LOAD_MULTICASTENS1F_INS1G_ILi2ELi4ELi3EEENS4_18smem_ptr_flag_bitsILi8EEENSK_INS5_IJS1K_SI_EEENS5_IJSI_SC_EEEEEEEvS1T_EENS_8epilogue10collective6detail29Sm90TmaWarpSpecializedAdapterINS24_15DefaultEpilogueIiNS5_IJSC_llEEES28_NS23_6thread17LinearCombinationIiLi1EiiLNS29_9ScaleType4KindE0ELNS_15FloatRoundStyleE2EiEENS1_15EpilogueDefaultEEEEEvvEEEEvNT_6ParamsE --------------------------
	.section	.nv.info._ZN7cutlass13device_kernelINS_4gemm6kernel13GemmUniversalIN4cute5tupleIJiiiiEEENS1_10collective13CollectiveMmaINS1_40MainloopSm90TmaGmmaWarpSpecializedSparseILi10ENS5_IJNS4_1CILi2EEENSA_ILi1EEESC_EEENS1_35KernelTmaWarpSpecializedCooperativeEEENS5_IJNSA_ILi128EEENSA_ILi256EEENSA_ILi64EEEEEEaNS5_IJNS4_6LayoutINS5_IJiNS5_IJSB_iEEEiEEENS5_IJlNS5_IJSC_SB_EEElEEEEENSK_INS5_IJNS5_IJSI_iEEESQ_iEEENS5_IJNS5_IJSI_NSA_ILi4096EEEEEENS5_IJSC_lEEElEEEEEEEEaNS5_IJlSC_lEEENS4_8TiledMMAINS4_8MMA_AtomIJNS4_4SM904GMMA6SPARSE28GMMA_64x256x64_S32S8S8_SS_TNILNS12_9SparseSelE0EEEEEENSK_ISD_NS5_IJSC_NSA_ILi0EEES18_EEEEENS5_IJNS4_10UnderscoreES1B_S1B_EEEEENS4_13SM90_TMA_LOADENS4_14ComposedLayoutINS4_7SwizzleILi1ELi4ELi3EEENS4_25smem_sparse_ptr_flag_bitsILi2ELi8EEENSK_INS5_IJNS5_IJSC_NSA_ILi8EEEEEENS5_IJSB_NSA_ILi32EEEEEEEEENS5_IJNS5_IJS18_SI_EEESN_EEEEEEEvNS4_8identityENS4_23SM90_TMA_LOAD_MULTICASTENS1F_INS1G_ILi2ELi4ELi3EEENS4_18smem_ptr_flag_bitsILi8EEENSK_INS5_IJS1K_SI_EEENS5_IJSI_SC_EEEEEEEvS1T_EENS_8epilogue10collective6detail29Sm90TmaWarpSpecializedAdapterINS24_15DefaultEpilogueIiNS5_IJSC_llEEES28_NS23_6thread17LinearCombinationIiLi1EiiLNS29_9ScaleType4KindE0ELNS_15FloatRoundStyleE2EiEENS1_15EpilogueDefaultEEEEEvvEEEEvNT_6ParamsE,"",@"SHT_CUDA_INFO"
	.sectionflags	@""
	.align	4


	//----- nvinfo : EIATTR_CUDA_API_VERSION
	.align		4
        /*0000*/ 	.byte	0x04, 0x37
        /*0002*/ 	.short	(.L_18 - .L_17)
.L_17:
        /*0004*/ 	.word	0x00000082


	//----- nvinfo : EIATTR_KPARAM_INFO
	.align		4
.L_18:
        /*0008*/ 	.byte	0x04, 0x17
        /*000a*/ 	.short	(.L_20 - .L_19)
.L_19:
        /*000c*/ 	.word	0x00000000
        /*0010*/ 	.short	0x0000
        /*0012*/ 	.short	0x0070
        /*0014*/ 	.byte	0x00, 0xf0, 0x01, 0x14


	//----- nvinfo : EIATTR_SPARSE_MMA_MASK
	.align		4
.L_20:
        /*0018*/ 	.byte	0x03, 0x50
        /*001a*/ 	.short	0x0004


	//----- nvinfo : EIATTR_MAXREG_COUNT
	.align		4
        /*001c*/ 	.byte	0x03, 0x1b
        /*001e*/ 	.short	0x00a8


	//----- nvinfo : EIATTR_NUM_BARRIERS
	.align		4
        /*0020*/ 	.byte	0x02, 0x4c
        /*0022*/ 	.byte	0x01
	.zero		1


	//----- nvinfo : EIATTR_MERCURY_ISA_VERSION
	.align		4
        /*0024*/ 	.byte	0x03, 0x5f
        /*0026*/ 	.short	0x0101


	//----- nvinfo : EIATTR_INT_WARP_WIDE_INSTR_OFFSETS
	.align		4
        /*0028*/ 	.byte	0x04, 0x31
        /*002a*/ 	.short	(.L_22 - .L_21)


	//   ....[0]....
.L_21:
        /*002c*/ 	.word	0x000005d0


	//   ....[1]....
        /*0030*/ 	.word	0x000005e0


	//   ....[2]....
        /*0034*/ 	.word	0x000007a0


	//----- nvinfo : EIATTR_COOP_GROUP_MASK_REGIDS
	.align		4
.L_22:
        /*0038*/ 	.byte	0x04, 0x29
        /*003a*/ 	.short	(.L_24 - .L_23)


	//   ....[0]....
.L_23:
        /*003c*/ 	.word	0xffffffff


	//   ....[1]....
        /*0040*/ 	.word	0xffffffff


	//   ....[2]....
        /*0044*/ 	.word	0xffffffff


	//   ....[3]....
        /*0048*/ 	.word	0xffffffff


	//   ....[4]....
        /*004c*/ 	.word	0xffffffff


	//   ....[5]....
        /*0050*/ 	.word	0xffffffff


	//----- nvinfo : EIATTR_COOP_GROUP_INSTR_OFFSETS
	.align		4
.L_24:
        /*0054*/ 	.byte	0x04, 0x28
        /*0056*/ 	.short	(.L_26 - .L_25)


	//   ....[0]....
.L_25:
        /*0058*/ 	.word	0x00000060


	//   ....[1]....
        /*005c*/ 	.word	0x00000070


	//   ....[2]....
        /*0060*/ 	.word	0x00000160


	//   ....[3]....
        /*0064*/ 	.word	0x00000400


	//   ....[4]....
        /*0068*/ 	.word	0x00000900


	//   ....[5]....
        /*006c*/ 	.word	0x00001380


	//----- nvinfo : EIATTR_REG_RECONFIG
	.align		4
.L_26:
        /*0070*/ 	.byte	0x01, 0x54
	.zero		2


	//----- nvinfo : EIATTR_MBARRIER_INSTR_OFFSETS
	.align		4
        /*0074*/ 	.byte	0x04, 0x39
        /*0076*/ 	.short	(.L_28 - .L_27)


	//   ....[0]....
.L_27:
        /*0078*/ 	.word	0x00000280
        /*007c*/ 	.word	0x000000ff
        /*0080*/ 	.word	0x00000000
        /*0084*/ 	.short	0x0100
        /*0086*/ 	.byte	0x08
	.zero		1


	//   ....[1]....
        /*0088*/ 	.word	0x00000290
        /*008c*/ 	.word	0x000000ff
        /*0090*/ 	.word	0x00000050
        /*0094*/ 	.short	0x0100
        /*0096*/ 	.byte	0x08
	.zero		1


	//   ....[2]....
        /*0098*/ 	.word	0x000002a0
        /*009c*/ 	.word	0x000000ff
        /*00a0*/ 	.word	0x00000008
        /*00a4*/ 	.short	0x0100
        /*00a6*/ 	.byte	0x08
	.zero		1


	//   ....[3]....
        /*00a8*/ 	.word	0x000002b0
        /*00ac*/ 	.word	0x000000ff
        /*00b0*/ 	.word	0x00000058
        /*00b4*/ 	.short	0x0100
        /*00b6*/ 	.byte	0x08
	.zero		1


	//   ....[4]....
        /*00b8*/ 	.word	0x000002c0
        /*00bc*/ 	.word	0x000000ff
        /*00c0*/ 	.word	0x00000010
        /*00c4*/ 	.short	0x0100
        /*00c6*/ 	.byte	0x08
	.zero		1


	//   ....[5]....
        /*00c8*/ 	.word	0x000002d0
        /*00cc*/ 	.word	0x000000ff
        /*00d0*/ 	.word	0x00000060
        /*00d4*/ 	.short	0x0100
        /*00d6*/ 	.byte	0x08
	.zero		1


	//   ....[6]....
        /*00d8*/ 	.word	0x000002e0
        /*00dc*/ 	.word	0x000000ff
        /*00e0*/ 	.word	0x00000018
        /*00e4*/ 	.short	0x0100
        /*00e6*/ 	.byte	0x08
	.zero		1


	//   ....[7]....
        /*00e8*/ 	.word	0x000002f0
        /*00ec*/ 	.word	0x000000ff
        /*00f0*/ 	.word	0x00000068
        /*00f4*/ 	.short	0x0100
        /*00f6*/ 	.byte	0x08
	.zero		1


	//   ....[8]....
        /*00f8*/ 	.word	0x00000300
        /*00fc*/ 	.word	0x000000ff
        /*0100*/ 	.word	0x00000020
        /*0104*/ 	.short	0x0100
        /*0106*/ 	.byte	0x08
	.zero		1


	//   ....[9]....
        /*0108*/ 	.word	0x00000310
        /*010c*/ 	.word	0x000000ff
        /*0110*/ 	.word	0x00000070
        /*0114*/ 	.short	0x0100
        /*0116*/ 	.byte	0x08
	.zero		1


	//   ....[10]....
        /*0118*/ 	.word	0x00000320
        /*011c*/ 	.word	0x000000ff
        /*0120*/ 	.word	0x00000028
        /*0124*/ 	.short	0x0100
        /*0126*/ 	.byte	0x08
	.zero		1


	//   ....[11]....
        /*0128*/ 	.word	0x00000330
        /*012c*/ 	.word	0x000000ff
        /*0130*/ 	.word	0x00000078
        /*0134*/ 	.short	0x0100
        /*0136*/ 	.byte	0x08
	.zero		1


	//   ....[12]....
        /*0138*/ 	.word	0x00000340
        /*013c*/ 	.word	0x000000ff
        /*0140*/ 	.word	0x00000030
        /*0144*/ 	.short	0x0100
        /*0146*/ 	.byte	0x08
	.zero		1


	//   ....[13]....
        /*0148*/ 	.word	0x00000350
        /*014c*/ 	.word	0x000000ff
        /*0150*/ 	.word	0x00000080
        /*0154*/ 	.short	0x0100
        /*0156*/ 	.byte	0x08
	.zero		1


	//   ....[14]....
        /*0158*/ 	.word	0x00000360
        /*015c*/ 	.word	0x000000ff
        /*0160*/ 	.word	0x00000038
        /*0164*/ 	.short	0x0100
        /*0166*/ 	.byte	0x08
	.zero		1


	//   ....[15]....
        /*0168*/ 	.word	0x00000370
        /*016c*/ 	.word	0x000000ff
        /*0170*/ 	.word	0x00000088
        /*0174*/ 	.short	0x0100
        /*0176*/ 	.byte	0x08
	.zero		1


	//   ....[16]....
        /*0178*/ 	.word	0x00000380
        /*017c*/ 	.word	0x000000ff
        /*0180*/ 	.word	0x00000040
        /*0184*/ 	.short	0x0100
        /*0186*/ 	.byte	0x08
	.zero		1


	//   ....[17]....
        /*0188*/ 	.word	0x00000390
        /*018c*/ 	.word	0x000000ff
        /*0190*/ 	.word	0x00000090
        /*0194*/ 	.short	0x0100
        /*0196*/ 	.byte	0x08
	.zero		1


	//   ....[18]....
        /*0198*/ 	.word	0x000003a0
        /*019c*/ 	.word	0x000000ff
        /*01a0*/ 	.word	0x00000048
        /*01a4*/ 	.short	0x0100
        /*01a6*/ 	.byte	0x08
	.zero		1


	//   ....[19]....
        /*01a8*/ 	.word	0x000003b0
        /*01ac*/ 	.word	0x000000ff
        /*01b0*/ 	.word	0x00000098
        /*01b4*/ 	.short	0x0100
        /*01b6*/ 	.byte	0x08
	.zero		1


	//   ....[20]....
        /*01b8*/ 	.word	0x00000820
        /*01bc*/ 	.word	0x000000ff
        /*01c0*/ 	.word	0x000000b0
        /*01c4*/ 	.short	0x0100
        /*01c6*/ 	.byte	0x06
	.zero		1


	//   ....[21]....
        /*01c8*/ 	.word	0x000008b0
        /*01cc*/ 	.word	0x000000ff
        /*01d0*/ 	.word	0x000000b8
        /*01d4*/ 	.short	0x0100
        /*01d6*/ 	.byte	0x06
	.zero		1


	//   ....[22]....
        /*01d8*/ 	.word	0x00001890
        /*01dc*/ 	.word	0x000000ff
        /*01e0*/ 	.word	0x00000000
        /*01e4*/ 	.short	0x010a
        /*01e6*/ 	.byte	0x08
	.zero		1


	//   ....[23]....
        /*01e8*/ 	.word	0x00001930
        /*01ec*/ 	.word	0x000000ff
        /*01f0*/ 	.word	0x00000000
        /*01f4*/ 	.short	0x010a
        /*01f6*/ 	.byte	0x08
	.zero		1


	//   ....[24]....
        /*01f8*/ 	.word	0x00001ad0
        /*01fc*/ 	.word	0x00000010
        /*0200*/ 	.word	0x00000000
        /*0204*/ 	.short	0x0101
        /*0206*/ 	.byte	0x3f
	.zero		1


	//   ....[25]....
        /*0208*/ 	.word	0x0000c040
        /*020c*/ 	.word	0x00000015
        /*0210*/ 	.word	0x00000050
        /*0214*/ 	.short	0x010a
        /*0216*/ 	.byte	0x3f
	.zero		1


	//   ....[26]....
        /*0218*/ 	.word	0x0000c470
        /*021c*/ 	.word	0x00000008
        /*0220*/ 	.word	0x000000b8
        /*0224*/ 	.short	0x0101
        /*0226*/ 	.byte	0x3f
	.zero		1


	//   ....[27]....
        /*0228*/ 	.word	0x0000cbb0
        /*022c*/ 	.word	0x00000006
        /*0230*/ 	.word	0x00000000
        /*0234*/ 	.short	0x010a
        /*0236*/ 	.byte	0x3f
	.zero		1


	//   ....[28]....
        /*0238*/ 	.word	0x0000cc30
        /*023c*/ 	.word	0x00000007
        /*0240*/ 	.word	0x00000000
        /*0244*/ 	.short	0x010a
        /*0246*/ 	.byte	0x3f
	.zero		1


	//   ....[29]....
        /*0248*/ 	.word	0x0000ccc0
        /*024c*/ 	.word	0x00000006
        /*0250*/ 	.word	0x00000000
        /*0254*/ 	.short	0x010a
        /*0256*/ 	.byte	0x3f
	.zero		1


	//   ....[30]....
        /*0258*/ 	.word	0x0000cd50
        /*025c*/ 	.word	0x00000009
        /*0260*/ 	.word	0x00000000
        /*0264*/ 	.short	0x010a
        /*0266*/ 	.byte	0x3f
	.zero		1


	//   ....[31]....
        /*0268*/ 	.word	0x0000cde0
        /*026c*/ 	.word	0x00000006
        /*0270*/ 	.word	0x00000000
        /*0274*/ 	.short	0x010a
        /*0276*/ 	.byte	0x3f
	.zero		1


	//   ....[32]....
        /*0278*/ 	.word	0x0000ce70
        /*027c*/ 	.word	0x00000009
        /*0280*/ 	.word	0x00000000
        /*0284*/ 	.short	0x010a
        /*0286*/ 	.byte	0x3f
	.zero		1


	//   ....[33]....
        /*0288*/ 	.word	0x0000cf00
        /*028c*/ 	.word	0x00000006
        /*0290*/ 	.word	0x00000000
        /*0294*/ 	.short	0x010a
        /*0296*/ 	.byte	0x3f
	.zero		1


	//   ....[34]....
        /*0298*/ 	.word	0x0000cf90
        /*029c*/ 	.word	0x00000009
        /*02a0*/ 	.word	0x00000000
        /*02a4*/ 	.short	0x010a
        /*02a6*/ 	.byte	0x3f
	.zero		1


	//   ....[35]....
        /*02a8*/ 	.word	0x0000d020
        /*02ac*/ 	.word	0x00000006
        /*02b0*/ 	.word	0x00000000
        /*02b4*/ 	.short	0x010a
        /*02b6*/ 	.byte	0x3f
	.zero		1


	//   ....[36]....
        /*02b8*/ 	.word	0x0000d0b0
        /*02bc*/ 	.word	0x00000003
        /*02c0*/ 	.word	0x00000000
        /*02c4*/ 	.short	0x010a
        /*02c6*/ 	.byte	0x3f
	.zero		1


	//   ....[37]....
        /*02c8*/ 	.word	0x0000d120
        /*02cc*/ 	.word	0x00000011
        /*02d0*/ 	.word	0x00000000
        /*02d4*/ 	.short	0x010a
        /*02d6*/ 	.byte	0x3f
	.zero		1


	//   ....[38]....
        /*02d8*/ 	.word	0x0000d1f0
        /*02dc*/ 	.word	0x00000015
        /*02e0*/ 	.word	0x00000050
        /*02e4*/ 	.short	0x010a
        /*02e6*/ 	.byte	0x3f
	.zero		1


	//   ....[39]....
        /*02e8*/ 	.word	0x0000d2c0
        /*02ec*/ 	.word	0x00000006
        /*02f0*/ 	.word	0x00000000
        /*02f4*/ 	.short	0x010a
        /*02f6*/ 	.byte	0x3f
	.zero		1


	//   ....[40]....
        /*02f8*/ 	.word	0x0000d310
        /*02fc*/ 	.word	0x00000007
        /*0300*/ 	.word	0x00000000
        /*0304*/ 	.short	0x010a
        /*0306*/ 	.byte	0x3f
	.zero		1


	//   ....[41]....
        /*0308*/ 	.word	0x0000d360
        /*030c*/ 	.word	0x00000006
        /*0310*/ 	.word	0x00000000
        /*0314*/ 	.short	0x010a
        /*0316*/ 	.byte	0x3f
	.zero		1


	//   ....[42]....
        /*0318*/ 	.word	0x0000d3b0
        /*031c*/ 	.word	0x00000009
        /*0320*/ 	.word	0x00000000
        /*0324*/ 	.short	0x010a
        /*0326*/ 	.byte	0x3f
	.zero		1


	//   ....[43]....
        /*0328*/ 	.word	0x0000d400
        /*032c*/ 	.word	0x00000006
        /*0330*/ 	.word	0x00000000
        /*0334*/ 	.short	0x010a
        /*0336*/ 	.byte	0x3f
	.zero		1


	//   ....[44]....
        /*0338*/ 	.word	0x0000d450
        /*033c*/ 	.word	0x00000009
        /*0340*/ 	.word	0x00000000
        /*0344*/ 	.short	0x010a
        /*0346*/ 	.byte	0x3f
	.zero		1


	//   ....[45]....
        /*0348*/ 	.word	0x0000d4a0
        /*034c*/ 	.word	0x00000006
        /*0350*/ 	.word	0x00000000
        /*0354*/ 	.short	0x010a
        /*0356*/ 	.byte	0x3f
	.zero		1


	//   ....[46]....
        /*0358*/ 	.word	0x0000d4f0
        /*035c*/ 	.word	0x00000009
        /*0360*/ 	.word	0x00000000
        /*0364*/ 	.short	0x010a
        /*0366*/ 	.byte	0x3f
	.zero		1


	//   ....[47]....
        /*0368*/ 	.word	0x0000d540
        /*036c*/ 	.word	0x00000006
        /*0370*/ 	.word	0x00000000
        /*0374*/ 	.short	0x010a
        /*0376*/ 	.byte	0x3f
	.zero		1


	//----- nvinfo : EIATTR_NUM_MBARRIERS
	.align		4
.L_28:
        /*0378*/ 	.byte	0x03, 0x38
        /*037a*/ 	.short	0x0016


	//----- nvinfo : EIATTR_EXIT_INSTR_OFFSETS
	.align		4
        /*037c*/ 	.byte	0x04, 0x1c
        /*037e*/ 	.short	(.L_30 - .L_29)


	//   ....[0]....
.L_29:
        /*0380*/ 	.word	0x00000a60


	//   ....[1]....
        /*0384*/ 	.word	0x00001250


	//   ....[2]....
        /*0388*/ 	.word	0x0000b730


	//   ....[3]....
        /*038c*/ 	.word	0x0000bc90


	//   ....[4]....
        /*0390*/ 	.word	0x0000d100


	//----- nvinfo : EIATTR_MAX_THREADS
	.align		4
.L_30:
        /*0394*/ 	.byte	0x04, 0x05
        /*0396*/ 	.short	(.L_32 - .L_31)
.L_31:
        /*0398*/ 	.word	0x00000180
        /*039c*/ 	.word	0x00000001
        /*03a0*/ 	.word	0x00000001


	//----- nvinfo : EIATTR_CRS_STACK_SIZE
	.align		4
.L_32:
        /*03a4*/ 	.byte	0x04, 0x1e
        /*03a6*/ 	.short	(.L_34 - .L_33)
.L_33:
        /*03a8*/ 	.word	0x00000000


	//----- nvinfo : EIATTR_CBANK_PARAM_SIZE
	.align		4
.L_34:
        /*03ac*/ 	.byte	0x03, 0x19
        /*03ae*/ 	.short	0x0570


	//----- nvinfo : EIATTR_PARAM_CBANK
	.align		4
        /*03b0*/ 	.byte	0x04, 0x0a
        /*03b2*/ 	.short	(.L_36 - .L_35)
	.align		4
.L_35:
        /*03b4*/ 	.word	index@(.nv.constant0._ZN7cutlass13device_kernelINS_4gemm6kernel13GemmUniversalIN4cute5tupleIJiiiiEEENS1_10collective13CollectiveMmaINS1_40MainloopSm90TmaGmmaWarpSpecializedSparseILi10ENS5_IJNS4_1CILi2EEENSA_ILi1EEESC_EEENS1_35KernelTmaWarpSpecializedCooperativeEEENS5_IJNSA_ILi128EEENSA_ILi256EEENSA_ILi64EEEEEEaNS5_IJNS4_6LayoutINS5_IJiNS5_IJSB_iEEEiEEENS5_IJlNS5_IJSC_SB_EEElEEEEENSK_INS5_IJNS5_IJSI_iEEESQ_iEEENS5_IJNS5_IJSI_NSA_ILi4096EEEEEENS5_IJSC_lEEElEEEEEEEEaNS5_IJlSC_lEEENS4_8TiledMMAINS4_8MMA_AtomIJNS4_4SM904GMMA6SPARSE28GMMA_64x256x64_S32S8S8_SS_TNILNS12_9SparseSelE0EEEEEENSK_ISD_NS5_IJSC_NSA_ILi0EEES18_EEEEENS5_IJNS4_10UnderscoreES1B_S1B_EEEEENS4_13SM90_TMA_LOADENS4_14ComposedLayoutINS4_7SwizzleILi1ELi4ELi3EEENS4_25smem_sparse_ptr_flag_bitsILi2ELi8EEENSK_INS5_IJNS5_IJSC_NSA_ILi8EEEEEENS5_IJSB_NSA_ILi32EEEEEEEEENS5_IJNS5_IJS18_SI_EEESN_EEEEEEEvNS4_8identityENS4_23SM90_TMA_LOAD_MULTICASTENS1F_INS1G_ILi2ELi4ELi3EEENS4_18smem_ptr_flag_bitsILi8EEENSK_INS5_IJS1K_SI_EEENS5_IJSI_SC_EEEEEEEvS1T_EENS_8epilogue10collective6detail29Sm90TmaWarpSpecializedAdapterINS24_15DefaultEpilogueIiNS5_IJSC_llEEES28_NS23_6thread17LinearCombinationIiLi1EiiLNS29_9ScaleType4KindE0ELNS_15FloatRoundStyleE2EiEENS1_15EpilogueDefaultEEEEEvvEEEEvNT_6ParamsE)
        /*03b8*/ 	.short	0x0210
        /*03ba*/ 	.short	0x0570


	//----- nvinfo : EIATTR_SW_WAR
	.align		4
.L_36:
        /*03bc*/ 	.byte	0x04, 0x36
        /*03be*/ 	.short	(.L_38 - .L_37)
.L_37:
        /*03c0*/ 	.word	0x00000008
.L_38:


//--------------------- .nv.callgraph             --------------------------
	.section	.nv.callgraph,"",@"SHT_CUDA_CALLGRAPH"
	.align	4
	.sectionentsize	8
	.align		4
        /*0000*/ 	.word	0x00000000
	.align		4
        /*0004*/ 	.word	0xffffffff
	.align		4
        /*0008*/ 	.word	0x00000000
	.align		4
        /*000c*/ 	.word	0xfffffffe
	.align		4
        /*0010*/ 	.word	0x00000000
	.align		4
        /*0014*/ 	.word	0xfffffffd
	.align		4
        /*0018*/ 	.word	0x00000000
	.align		4
        /*001c*/ 	.word	0xfffffffc


//--------------------- .nv.constant4             --------------------------
	.section	.nv.constant4,"a",@progbits
	.align	8
	.align		8
.nv.constant4:
        /*0000*/ 	.dword	_ZN39_INTERNAL_6a0e0727_4_k_cu_4741bd3c_27304cuda3std3__45__cpo5beginE
	.align		8
        /*0008*/ 	.dword	_ZN39_INTERNAL_6a0e0727_4_k_cu_4741bd3c_27304cuda3std3__45__cpo3endE
	.align		8
        /*0010*/ 	.dword	_ZN39_INTERNAL_6a0e0727_4_k_cu_4741bd3c_27304cuda3std3__45__cpo6cbeginE
	.align		8
        /*0018*/ 	.dword	_ZN39_INTERNAL_6a0e0727_4_k_cu_4741bd3c_27304cuda3std3__45__cpo4cendE
	.align		8
        /*0020*/ 	.dword	_ZN39_INTERNAL_6a0e0727_4_k_cu_4741bd3c_27304cuda3std3__441_GLOBAL__N__6a0e0727_4_k_cu_4741bd3c_27306ignoreE
	.align		8
        /*0028*/ 	.dword	_ZN39_INTERNAL_6a0e0727_4_k_cu_4741bd3c_27304cuda3std3__419piecewise_constructE
	.align		8
        /*0030*/ 	.dword	_ZN39_INTERNAL_6a0e0727_4_k_cu_4741bd3c_27304cuda3std3__48in_placeE
	.align		8
        /*0038*/ 	.dword	_ZN39_INTERNAL_6a0e0727_4_k_cu_4741bd3c_27304cuda3std6ranges3__45__cpo4swapE
	.align		8
        /*0040*/ 	.dword	_ZN39_INTERNAL_6a0e0727_4_k_cu_4741bd3c_27304cuda3std6ranges3__45__cpo9iter_moveE
	.align		8
        /*0048*/ 	.dword	_ZN39_INTERNAL_6a0e0727_4_k_cu_4741bd3c_27304cute7productE
	.align		8
        /*0050*/ 	.dword	_ZN39_INTERNAL_6a0e0727_4_k_cu_4741bd3c_27304cute1_E


//--------------------- .text._ZN7cutlass13device_kernelINS_4gemm6kernel13GemmUniversalIN4cute5tupleIJiiiiEEENS1_10collective13CollectiveMmaINS1_40MainloopSm90TmaGmmaWarpSpecializedSparseILi10ENS5_IJNS4_1CILi2EEENSA_ILi1EEESC_EEENS1_35KernelTmaWarpSpecializedCooperativeEEENS5_IJNSA_ILi128EEENSA_ILi256EEENSA_ILi64EEEEEEaNS5_IJNS4_6LayoutINS5_IJiNS5_IJSB_iEEEiEEENS5_IJlNS5_IJSC_SB_EEElEEEEENSK_INS5_IJNS5_IJSI_iEEESQ_iEEENS5_IJNS5_IJSI_NSA_ILi4096EEEEEENS5_IJSC_lEEElEEEEEEEEaNS5_IJlSC_lEEENS4_8TiledMMAINS4_8MMA_AtomIJNS4_4SM904GMMA6SPARSE28GMMA_64x256x64_S32S8S8_SS_TNILNS12_9SparseSelE0EEEEEENSK_ISD_NS5_IJSC_NSA_ILi0EEES18_EEEEENS5_IJNS4_10UnderscoreES1B_S1B_EEEEENS4_13SM90_TMA_LOADENS4_14ComposedLayoutINS4_7SwizzleILi1ELi4ELi3EEENS4_25smem_sparse_ptr_flag_bitsILi2ELi8EEENSK_INS5_IJNS5_IJSC_NSA_ILi8EEEEEENS5_IJSB_NSA_ILi32EEEEEEEEENS5_IJNS5_IJS18_SI_EEESN_EEEEEEEvNS4_8identityENS4_23SM90_TMA_LOAD_MULTICASTENS1F_INS1G_ILi2ELi4ELi3EEENS4_18smem_ptr_flag_bitsILi8EEENSK_INS5_IJS1K_SI_EEENS5_IJSI_SC_EEEEEEEvS1T_EENS_8epilogue10collective6detail29Sm90TmaWarpSpecializedAdapterINS24_15DefaultEpilogueIiNS5_IJSC_llEEES28_NS23_6thread17LinearCombinationIiLi1EiiLNS29_9ScaleType4KindE0ELNS_15FloatRoundStyleE2EiEENS1_15EpilogueDefaultEEEEEvvEEEEvNT_6ParamsE --------------------------
	.section	.text._ZN7cutlass13device_kernelINS_4gemm6kernel13GemmUniversalIN4cute5tupleIJiiiiEEENS1_10collective13CollectiveMmaINS1_40MainloopSm90TmaGmmaWarpSpecializedSparseILi10ENS5_IJNS4_1CILi2EEENSA_ILi1EEESC_EEENS1_35KernelTmaWarpSpecializedCooperativeEEENS5_IJNSA_ILi128EEENSA_ILi256EEENSA_ILi64EEEEEEaNS5_IJNS4_6LayoutINS5_IJiNS5_IJSB_iEEEiEEENS5_IJlNS5_IJSC_SB_EEElEEEEENSK_INS5_IJNS5_IJSI_iEEESQ_iEEENS5_IJNS5_IJSI_NSA_ILi4096EEEEEENS5_IJSC_lEEElEEEEEEEEaNS5_IJlSC_lEEENS4_8TiledMMAINS4_8MMA_AtomIJNS4_4SM904GMMA6SPARSE28GMMA_64x256x64_S32S8S8_SS_TNILNS12_9SparseSelE0EEEEEENSK_ISD_NS5_IJSC_NSA_ILi0EEES18_EEEEENS5_IJNS4_10UnderscoreES1B_S1B_EEEEENS4_13SM90_TMA_LOADENS4_14ComposedLayoutINS4_7SwizzleILi1ELi4ELi3EEENS4_25smem_sparse_ptr_flag_bitsILi2ELi8EEENSK_INS5_IJNS5_IJSC_NSA_ILi8EEEEEENS5_IJSB_NSA_ILi32EEEEEEEEENS5_IJNS5_IJS18_SI_EEESN_EEEEEEEvNS4_8identityENS4_23SM90_TMA_LOAD_MULTICASTENS1F_INS1G_ILi2ELi4ELi3EEENS4_18smem_ptr_flag_bitsILi8EEENSK_INS5_IJS1K_SI_EEENS5_IJSI_SC_EEEEEEEvS1T_EENS_8epilogue10collective6detail29Sm90TmaWarpSpecializedAdapterINS24_15DefaultEpilogueIiNS5_IJSC_llEEES28_NS23_6thread17LinearCombinationIiLi1EiiLNS29_9ScaleType4KindE0ELNS_15FloatRoundStyleE2EiEENS1_15EpilogueDefaultEEEEEvvEEEEvNT_6ParamsE,"ax",@progbits
	.align	128
.text._ZN7cutlass13device_kernelINS_4gemm6kernel13GemmUniversalIN4cute5tupleIJiiiiEEENS1_10collective13CollectiveMmaINS1_40MainloopSm90TmaGmmaWarpSpecializedSparseILi10ENS5_IJNS4_1CILi2EEENSA_ILi1EEESC_EEENS1_35KernelTmaWarpSpecializedCooperativeEEENS5_IJNSA_ILi128EEENSA_ILi256EEENSA_ILi64EEEEEEaNS5_IJNS4_6LayoutINS5_IJiNS5_IJSB_iEEEiEEENS5_IJlNS5_IJSC_SB_EEElEEEEENSK_INS5_IJNS5_IJSI_iEEESQ_iEEENS5_IJNS5_IJSI_NSA_ILi4096EEEEEENS5_IJSC_lEEElEEEEEEEEaNS5_IJlSC_lEEENS4_8TiledMMAINS4_8MMA_AtomIJNS4_4SM904GMMA6SPARSE28GMMA_64x256x64_S32S8S8_SS_TNILNS12_9SparseSelE0EEEEEENSK_ISD_NS5_IJSC_NSA_ILi0EEES18_EEEEENS5_IJNS4_10UnderscoreES1B_S1B_EEEEENS4_13SM90_TMA_LOADENS4_14ComposedLayoutINS4_7SwizzleILi1ELi4ELi3EEENS4_25smem_sparse_ptr_flag_bitsILi2ELi8EEENSK_INS5_IJNS5_IJSC_NSA_ILi8EEEEEENS5_IJSB_NSA_ILi32EEEEEEEEENS5_IJNS5_IJS18_SI_EEESN_EEEEEEEvNS4_8identityENS4_23SM90_TMA_LOAD_MULTICASTENS1F_INS1G_ILi2ELi4ELi3EEENS4_18smem_ptr_flag_bitsILi8EEENSK_INS5_IJS1K_SI_EEENS5_IJSI_SC_EEEEEEEvS1T_EENS_8epilogue10collective6detail29Sm90TmaWarpSpecializedAdapterINS24_15DefaultEpilogueIiNS5_IJSC_llEEES28_NS23_6thread17LinearCombinationIiLi1EiiLNS29_9ScaleType4KindE0ELNS_15FloatRoundStyleE2EiEENS1_15EpilogueDefaultEEEEEvvEEEEvNT_6ParamsE:
        .type           _ZN7cutlass13device_kernelINS_4gemm6kernel13GemmUniversalIN4cute5tupleIJiiiiEEENS1_10collective13CollectiveMmaINS1_40MainloopSm90TmaGmmaWarpSpecializedSparseILi10ENS5_IJNS4_1CILi2EEENSA_ILi1EEESC_EEENS1_35KernelTmaWarpSpecializedCooperativeEEENS5_IJNSA_ILi128EEENSA_ILi256EEENSA_ILi64EEEEEEaNS5_IJNS4_6LayoutINS5_IJiNS5_IJSB_iEEEiEEENS5_IJlNS5_IJSC_SB_EEElEEEEENSK_INS5_IJNS5_IJSI_iEEESQ_iEEENS5_IJNS5_IJSI_NSA_ILi4096EEEEEENS5_IJSC_lEEElEEEEEEEEaNS5_IJlSC_lEEENS4_8TiledMMAINS4_8MMA_AtomIJNS4_4SM904GMMA6SPARSE28GMMA_64x256x64_S32S8S8_SS_TNILNS12_9SparseSelE0EEEEEENSK_ISD_NS5_IJSC_NSA_ILi0EEES18_EEEEENS5_IJNS4_10UnderscoreES1B_S1B_EEEEENS4_13SM90_TMA_LOADENS4_14ComposedLayoutINS4_7SwizzleILi1ELi4ELi3EEENS4_25smem_sparse_ptr_flag_bitsILi2ELi8EEENSK_INS5_IJNS5_IJSC_NSA_ILi8EEEEEENS5_IJSB_NSA_ILi32EEEEEEEEENS5_IJNS5_IJS18_SI_EEESN_EEEEEEEvNS4_8identityENS4_23SM90_TMA_LOAD_MULTICASTENS1F_INS1G_ILi2ELi4ELi3EEENS4_18smem_ptr_flag_bitsILi8EEENSK_INS5_IJS1K_SI_EEENS5_IJSI_SC_EEEEEEEvS1T_EENS_8epilogue10collective6detail29Sm90TmaWarpSpecializedAdapterINS24_15DefaultEpilogueIiNS5_IJSC_llEEES28_NS23_6thread17LinearCombinationIiLi1EiiLNS29_9ScaleType4KindE0ELNS_15FloatRoundStyleE2EiEENS1_15EpilogueDefaultEEEEEvvEEEEvNT_6ParamsE,@function
        .size           _ZN7cutlass13device_kernelINS_4gemm6kernel13GemmUniversalIN4cute5tupleIJiiiiEEENS1_10collective13CollectiveMmaINS1_40MainloopSm90TmaGmmaWarpSpecializedSparseILi10ENS5_IJNS4_1CILi2EEENSA_ILi1EEESC_EEENS1_35KernelTmaWarpSpecializedCooperativeEEENS5_IJNSA_ILi128EEENSA_ILi256EEENSA_ILi64EEEEEEaNS5_IJNS4_6LayoutINS5_IJiNS5_IJSB_iEEEiEEENS5_IJlNS5_IJSC_SB_EEElEEEEENSK_INS5_IJNS5_IJSI_iEEESQ_iEEENS5_IJNS5_IJSI_NSA_ILi4096EEEEEENS5_IJSC_lEEElEEEEEEEEaNS5_IJlSC_lEEENS4_8TiledMMAINS4_8MMA_AtomIJNS4_4SM904GMMA6SPARSE28GMMA_64x256x64_S32S8S8_SS_TNILNS12_9SparseSelE0EEEEEENSK_ISD_NS5_IJSC_NSA_ILi0EEES18_EEEEENS5_IJNS4_10UnderscoreES1B_S1B_EEEEENS4_13SM90_TMA_LOADENS4_14ComposedLayoutINS4_7SwizzleILi1ELi4ELi3EEENS4_25smem_sparse_ptr_flag_bitsILi2ELi8EEENSK_INS5_IJNS5_IJSC_NSA_ILi8EEEEEENS5_IJSB_NSA_ILi32EEEEEEEEENS5_IJNS5_IJS18_SI_EEESN_EEEEEEEvNS4_8identityENS4_23SM90_TMA_LOAD_MULTICASTENS1F_INS1G_ILi2ELi4ELi3EEENS4_18smem_ptr_flag_bitsILi8EEENSK_INS5_IJS1K_SI_EEENS5_IJSI_SC_EEEEEEEvS1T_EENS_8epilogue10collective6detail29Sm90TmaWarpSpecializedAdapterINS24_15DefaultEpilogueIiNS5_IJSC_llEEES28_NS23_6thread17LinearCombinationIiLi1EiiLNS29_9ScaleType4KindE0ELNS_15FloatRoundStyleE2EiEENS1_15EpilogueDefaultEEEEEvvEEEEvNT_6ParamsE,(.L_x_329 - _ZN7cutlass13device_kernelINS_4gemm6kernel13GemmUniversalIN4cute5tupleIJiiiiEEENS1_10collective13CollectiveMmaINS1_40MainloopSm90TmaGmmaWarpSpecializedSparseILi10ENS5_IJNS4_1CILi2EEENSA_ILi1EEESC_EEENS1_35KernelTmaWarpSpecializedCooperativeEEENS5_IJNSA_ILi128EEENSA_ILi256EEENSA_ILi64EEEEEEaNS5_IJNS4_6LayoutINS5_IJiNS5_IJSB_iEEEiEEENS5_IJlNS5_IJSC_SB_EEElEEEEENSK_INS5_IJNS5_IJSI_iEEESQ_iEEENS5_IJNS5_IJSI_NSA_ILi4096EEEEEENS5_IJSC_lEEElEEEEEEEEaNS5_IJlSC_lEEENS4_8TiledMMAINS4_8MMA_AtomIJNS4_4SM904GMMA6SPARSE28GMMA_64x256x64_S32S8S8_SS_TNILNS12_9SparseSelE0EEEEEENSK_ISD_NS5_IJSC_NSA_ILi0EEES18_EEEEENS5_IJNS4_10UnderscoreES1B_S1B_EEEEENS4_13SM90_TMA_LOADENS4_14ComposedLayoutINS4_7SwizzleILi1ELi4ELi3EEENS4_25smem_sparse_ptr_flag_bitsILi2ELi8EEENSK_INS5_IJNS5_IJSC_NSA_ILi8EEEEEENS5_IJSB_NSA_ILi32EEEEEEEEENS5_IJNS5_IJS18_SI_EEESN_EEEEEEEvNS4_8identityENS4_23SM90_TMA_LOAD_MULTICASTENS1F_INS1G_ILi2ELi4ELi3EEENS4_18smem_ptr_flag_bitsILi8EEENSK_INS5_IJS1K_SI_EEENS5_IJSI_SC_EEEEEEEvS1T_EENS_8epilogue10collective6detail29Sm90TmaWarpSpecializedAdapterINS24_15DefaultEpilogueIiNS5_IJSC_llEEES28_NS23_6thread17LinearCombinationIiLi1EiiLNS29_9ScaleType4KindE0ELNS_15FloatRoundStyleE2EiEENS1_15EpilogueDefaultEEEEEvvEEEEvNT_6ParamsE)
        .other          _ZN7cutlass13device_kernelINS_4gemm6kernel13GemmUniversalIN4cute5tupleIJiiiiEEENS1_10collective13CollectiveMmaINS1_40MainloopSm90TmaGmmaWarpSpecializedSparseILi10ENS5_IJNS4_1CILi2EEENSA_ILi1EEESC_EEENS1_35KernelTmaWarpSpecializedCooperativeEEENS5_IJNSA_ILi128EEENSA_ILi256EEENSA_ILi64EEEEEEaNS5_IJNS4_6LayoutINS5_IJiNS5_IJSB_iEEEiEEENS5_IJlNS5_IJSC_SB_EEElEEEEENSK_INS5_IJNS5_IJSI_iEEESQ_iEEENS5_IJNS5_IJSI_NSA_ILi4096EEEEEENS5_IJSC_lEEElEEEEEEEEaNS5_IJlSC_lEEENS4_8TiledMMAINS4_8MMA_AtomIJNS4_4SM904GMMA6SPARSE28GMMA_64x256x64_S32S8S8_SS_TNILNS12_9SparseSelE0EEEEEENSK_ISD_NS5_IJSC_NSA_ILi0EEES18_EEEEENS5_IJNS4_10UnderscoreES1B_S1B_EEEEENS4_13SM90_TMA_LOADENS4_14ComposedLayoutINS4_7SwizzleILi1ELi4ELi3EEENS4_25smem_sparse_ptr_flag_bitsILi2ELi8EEENSK_INS5_IJNS5_IJSC_NSA_ILi8EEEEEENS5_IJSB_NSA_ILi32EEEEEEEEENS5_IJNS5_IJS18_SI_EEESN_EEEEEEEvNS4_8identityENS4_23SM90_TMA_LOAD_MULTICASTENS1F_INS1G_ILi2ELi4ELi3EEENS4_18smem_ptr_flag_bitsILi8EEENSK_INS5_IJS1K_SI_EEENS5_IJSI_SC_EEEEEEEvS1T_EENS_8epilogue10collective6detail29Sm90TmaWarpSpecializedAdapterINS24_15DefaultEpilogueIiNS5_IJSC_llEEES28_NS23_6thread17LinearCombinationIiLi1EiiLNS29_9ScaleType4KindE0ELNS_15FloatRoundStyleE2EiEENS1_15EpilogueDefaultEEEEEvvEEEEvNT_6ParamsE,@"STO_CUDA_ENTRY STV_DEFAULT"
_ZN7cutlass13device_kernelINS_4gemm6kernel13GemmUniversalIN4cute5tupleIJiiiiEEENS1_10collective13CollectiveMmaINS1_40MainloopSm90TmaGmmaWarpSpecializedSparseILi10ENS5_IJNS4_1CILi2EEENSA_ILi1EEESC_EEENS1_35KernelTmaWarpSpecializedCooperativeEEENS5_IJNSA_ILi128EEENSA_ILi256EEENSA_ILi64EEEEEEaNS5_IJNS4_6LayoutINS5_IJiNS5_IJSB_iEEEiEEENS5_IJlNS5_IJSC_SB_EEElEEEEENSK_INS5_IJNS5_IJSI_iEEESQ_iEEENS5_IJNS5_IJSI_NSA_ILi4096EEEEEENS5_IJSC_lEEElEEEEEEEEaNS5_IJlSC_lEEENS4_8TiledMMAINS4_8MMA_AtomIJNS4_4SM904GMMA6SPARSE28GMMA_64x256x64_S32S8S8_SS_TNILNS12_9SparseSelE0EEEEEENSK_ISD_NS5_IJSC_NSA_ILi0EEES18_EEEEENS5_IJNS4_10UnderscoreES1B_S1B_EEEEENS4_13SM90_TMA_LOADENS4_14ComposedLayoutINS4_7SwizzleILi1ELi4ELi3EEENS4_25smem_sparse_ptr_flag_bitsILi2ELi8EEENSK_INS5_IJNS5_IJSC_NSA_ILi8EEEEEENS5_IJSB_NSA_ILi32EEEEEEEEENS5_IJNS5_IJS18_SI_EEESN_EEEEEEEvNS4_8identityENS4_23SM90_TMA_LOAD_MULTICASTENS1F_INS1G_ILi2ELi4ELi3EEENS4_18smem_ptr_flag_bitsILi8EEENSK_INS5_IJS1K_SI_EEENS5_IJSI_SC_EEEEEEEvS1T_EENS_8epilogue10collective6detail29Sm90TmaWarpSpecializedAdapterINS24_15DefaultEpilogueIiNS5_IJSC_llEEES28_NS23_6thread17LinearCombinationIiLi1EiiLNS29_9ScaleType4KindE0ELNS_15FloatRoundStyleE2EiEENS1_15EpilogueDefaultEEEEEvvEEEEvNT_6ParamsE:
[----:B------:R-:W-:Y:S01]  /*0000*/  LDC R1, c[0x0][0x28] ;  /* 0x00000a00ff017b82 */ /* 0x000fe20000000800 */
[----:B------:R-:W0:Y:S01]  /*0010*/  S2R R0, SR_TID.X ;  /* 0x0000000000007919 */ /* 0x000e220000002100 */
[----:B------:R-:W-:Y:S01]  /*0020*/  ELECT P0, URZ, PT ;  /* 0x00000000003f782f */ /* 0x000fe20003800000 */
[----:B------:R-:W-:Y:S01]  /*0030*/  BSSY B0, `(.L_x_0) ;  /* 0x0000012000007945 */ /* 0x000fe20003800000 */
[--C-:B0-----:R-:W-:Y:S02]  /*0040*/  SHF.R.U32.HI R2, RZ, 0x5, R0.reuse ;  /* 0x00000005ff027819 */ /* 0x101fe40000011600 */
[----:B------:R-:W-:-:S03]  /*0050*/  SHF.R.U32.HI R8, RZ, 0x7, R0 ;  /* 0x00000007ff087819 */ /* 0x000fc60000011600 */
[----:B------:R-:W0:Y:S04]  /*0060*/  SHFL.IDX PT, R9, R2, RZ, 0x1f ;  /* 0x00001fff02097589 */ /* 0x000e2800000e0000 */
[----:B------:R1:W2:Y:S01]  /*0070*/  SHFL.IDX PT, R3, R8, RZ, 0x1f ;  /* 0x00001fff08037589 */ /* 0x0002a200000e0000 */
[----:B0-----:R-:W-:-:S13]  /*0080*/  ISETP.NE.OR P0, PT, R9, RZ, !P0 ;  /* 0x000000ff0900720c */ /* 0x001fda0004705670 */
[----:B-12---:R-:W-:Y:S05]  /*0090*/  @P0 BRA `(.L_x_1) ;  /* 0x00000000002c0947 */ /* 0x006fea0003800000 */
[----:B------:R-:W-:Y:S02]  /*00a0*/  ULDC.64 UR4, c[0x0][0x198] ;  /* 0x0000660000047ab9 */ /* 0x000fe40000000a00 */
[----:B------:R-:W-:Y:S02]  /*00b0*/  UIADD3 UR6, UP0, UR4, 0xf0, URZ ;  /* 0x000000f004067890 */ /* 0x000fe4000ff1e03f */
[----:B------:R-:W-:Y:S02]  /*00c0*/  UIADD3 UR8, UP1, UR4, 0x1f0, URZ ;  /* 0x000001f004087890 */ /* 0x000fe4000ff3e03f */
[----:B------:R-:W-:Y:S02]  /*00d0*/  UIADD3 UR4, UP2, UR4, 0x2f0, URZ ;  /* 0x000002f004047890 */ /* 0x000fe4000ff5e03f */
[----:B------:R-:W-:Y:S02]  /*00e0*/  UIADD3.X UR7, URZ, UR5, URZ, UP0, !UPT ;  /* 0x000000053f077290 */ /* 0x000fe400087fe43f */
[----:B------:R-:W-:-:S02]  /*00f0*/  UIADD3.X UR9, URZ, UR5, URZ, UP1, !UPT ;  /* 0x000000053f097290 */ /* 0x000fc40008ffe43f */
[----:B------:R-:W-:-:S05]  /*0100*/  UIADD3.X UR5, URZ, UR5, URZ, UP2, !UPT ;  /* 0x000000053f057290 */ /* 0x000fca00097fe43f */
[----:B------:R0:W-:Y:S02]  /*0110*/  UTMACCTL.PF [UR6] ;  /* 0x00000000060079b9 */ /* 0x0001e40008040000 */
[----:B------:R0:W-:Y:S02]  /*0120*/  UTMACCTL.PF [UR8] ;  /* 0x00000000080079b9 */ /* 0x0001e40008040000 */
[----:B------:R0:W-:Y:S02]  /*0130*/  UTMACCTL.PF [UR4] ;  /* 0x00000000040079b9 */ /* 0x0001e40008040000 */
[----:B0-----:R-:W-:Y:S01]  /*0140*/  NOP ;  /* 0x0000000000007918 */ /* 0x001fe20000000000 */
.L_x_1:
[----:B------:R-:W-:Y:S05]  /*0150*/  BSYNC B0 ;  /* 0x0000000000007941 */ /* 0x000fea0003800000 */
.L_x_0:
[----:B------:R-:W0:Y:S02]  /*0160*/  SHFL.IDX PT, R4, R2, RZ, 0x1f ;  /* 0x00001fff02047589 */ /* 0x000e2400000e0000 */
[----:B0-----:R-:W-:-:S13]  /*0170*/  ISETP.NE.AND P0, PT, R4, RZ, PT ;  /* 0x000000ff0400720c */ /* 0x001fda0003f05270 */
[----:B------:R-:W-:Y:S05]  /*0180*/  @P0 BRA `(.L_x_2) ;  /* 0x0000000000940947 */ /* 0x000fea0003800000 */
[----:B------:R-:W-:Y:S01]  /*0190*/  ELECT P0, URZ, PT ;  /* 0x00000000003f782f */ /* 0x000fe20003800000 */
[----:B------:R-:W-:-:S12]  /*01a0*/  BSSY B0, `(.L_x_2) ;  /* 0x0000023000007945 */ /* 0x000fd80003800000 */
[----:B------:R-:W-:Y:S05]  /*01b0*/  @!P0 BRA `(.L_x_3) ;  /* 0x0000000000848947 */ /* 0x000fea0003800000 */
[----:B------:R-:W0:Y:S01]  /*01c0*/  S2UR UR8, SR_CgaCtaId ;  /* 0x00000000000879c3 */ /* 0x000e220000008800 */
[----:B------:R-:W-:Y:S01]  /*01d0*/  UMOV UR4, 0x400 ;  /* 0x0000040000047882 */ /* 0x000fe20000000000 */
[----:B------:R-:W-:Y:S01]  /*01e0*/  UMOV UR5, 0x1 ;  /* 0x0000000100057882 */ /* 0x000fe20000000000 */
[----:B------:R-:W-:Y:S02]  /*01f0*/  UMOV UR6, 0x4 ;  /* 0x0000000400067882 */ /* 0x000fe40000000000 */
[----:B------:R-:W-:-:S04]  /*0200*/  UIADD3 UR6, -UR6, 0x100000, URZ ;  /* 0x0010000006067890 */ /* 0x000fc8000fffe13f */
[----:B------:R-:W-:Y:S02]  /*0210*/  USHF.L.U32 UR7, UR6, 0xb, URZ ;  /* 0x0000000b06077899 */ /* 0x000fe4000800063f */
[----:B------:R-:W-:Y:S02]  /*0220*/  USHF.L.U32 UR6, UR6, 0x1, URZ ;  /* 0x0000000106067899 */ /* 0x000fe4000800063f */
[----:B0-----:R-:W-:Y:S02]  /*0230*/  ULEA UR8, UR8, UR4, 0x18 ;  /* 0x0000000408087291 */ /* 0x001fe4000f8ec03f */
[----:B------:R-:W-:-:S04]  /*0240*/  UIADD3 UR4, -UR5, 0x100000, URZ ;  /* 0x0010000005047890 */ /* 0x000fc8000fffe13f */
[----:B------:R-:W-:Y:S02]  /*0250*/  USHF.L.U32 UR5, UR4, 0xb, URZ ;  /* 0x0000000b04057899 */ /* 0x000fe4000800063f */
[----:B------:R-:W-:Y:S01]  /*0260*/  USHF.L.U32 UR4, UR4, 0x1, URZ ;  /* 0x0000000104047899 */ /* 0x000fe2000800063f */
[----:B------:R-:W0:Y:S11]  /*0270*/  FENCE.VIEW.ASYNC.S ;  /* 0x00000000000073c6 */ /* 0x000e360000000000 */
[----:B0-----:R0:W1:Y:S01]  /*0280*/  SYNCS.EXCH.64 URZ, [UR8], UR4 ;  /* 0x00000004083f75b2 */ /* 0x0010620008000100 */
[----:B------:R0:W2:Y:S01]  /*0290*/  SYNCS.EXCH.64 URZ, [UR8+0x50], UR6 ;  /* 0x00005006083f75b2 */ /* 0x0000a20008000100 */
[----:B------:R0:W3:Y:S01]  /*02a0*/  SYNCS.EXCH.64 URZ, [UR8+0x8], UR4 ;  /* 0x00000804083f75b2 */ /* 0x0000e20008000100 */
[----:B------:R0:W4:Y:S01]  /*02b0*/  SYNCS.EXCH.64 URZ, [UR8+0x58], UR6 ;  /* 0x00005806083f75b2 */ /* 0x0001220008000100 */
[----:B------:R0:W0:Y:S01]  /*02c0*/  SYNCS.EXCH.64 URZ, [UR8+0x10], UR4 ;  /* 0x00001004083f75b2 */ /* 0x0000220008000100 */
        /* <DEDUP_REMOVED lines=15> */
[----:B------:R-:W-:Y:S01]  /*03c0*/  NOP ;  /* 0x0000000000007918 */ /* 0x000fe20000000000 */
.L_x_3:
[----:B0-----:R-:W-:Y:S05]  /*03d0*/  BSYNC B0 ;  /* 0x0000000000007941 */ /* 0x001fea0003800000 */
.L_x_2:
[----:B------:R-:W0:Y:S01]  /*03e0*/  S2UR UR8, SR_CTAID.X ;  /* 0x00000000000879c3 */ /* 0x000e220000002500 */
[----:B------:R-:W-:Y:S01]  /*03f0*/  SHF.R.S32.HI R5, RZ, 0x1f, R0 ;  /* 0x0000001fff057819 */ /* 0x000fe20000011400 */
[----:B------:R-:W5:Y:S01]  /*0400*/  SHFL.IDX PT, R2, R2, RZ, 0x1f ;  /* 0x00001fff02027589 */ /* 0x000f6200000e0000 */
[----:B------:R-:W-:Y:S02]  /*0410*/  ELECT P0, URZ, PT ;  /* 0x00000000003f782f */ /* 0x000fe40003800000 */
[----:B------:R-:W-:Y:S01]  /*0420*/  SHF.R.S32.HI R11, RZ, 0x1f, R4 ;  /* 0x0000001fff0b7819 */ /* 0x000fe20000011404 */
[----:B------:R-:W-:Y:S01]  /*0430*/  ULDC UR4, c[0x0][0x150] ;  /* 0x0000540000047ab9 */ /* 0x000fe20000000800 */
[----:B------:R-:W-:Y:S01]  /*0440*/  LEA.HI R5, R5, R0, RZ, 0x7 ;  /* 0x0000000005057211 */ /* 0x000fe200078f38ff */
[----:B------:R-:W1:Y:S01]  /*0450*/  S2R R12, SR_CTAID.Y ;  /* 0x00000000000c7919 */ /* 0x000e620000002600 */
[----:B------:R-:W-:Y:S01]  /*0460*/  LEA.HI R11, R11, R4, RZ, 0x2 ;  /* 0x000000040b0b7211 */ /* 0x000fe200078f10ff */
[----:B------:R-:W2:Y:S01]  /*0470*/  LDC R14, c[0x0][0x144] ;  /* 0x00005100ff0e7b82 */ /* 0x000ea20000000800 */
[----:B------:R-:W-:Y:S01]  /*0480*/  LOP3.LUT R5, R5, 0xffffff80, RZ, 0xc0, !PT ;  /* 0xffffff8005057812 */ /* 0x000fe200078ec0ff */
[----:B------:R-:W-:Y:S01]  /*0490*/  NOP ;  /* 0x0000000000007918 */ /* 0x000fe20000000000 */
[----:B------:R-:W-:Y:S01]  /*04a0*/  LOP3.LUT R11, R11, 0x3ffffffc, RZ, 0xc0, !PT ;  /* 0x3ffffffc0b0b7812 */ /* 0x000fe200078ec0ff */
[----:B------:R-:W-:Y:S01]  /*04b0*/  NOP ;  /* 0x0000000000007918 */ /* 0x000fe20000000000 */
[----:B------:R-:W-:Y:S01]  /*04c0*/  ISETP.NE.AND P2, PT, R3, RZ, PT ;  /* 0x000000ff0300720c */ /* 0x000fe20003f45270 */
[----:B------:R-:W-:-:S02]  /*04d0*/  IMAD.IADD R5, R0, 0x1, -R5 ;  /* 0x0000000100057824 */ /* 0x000fc400078e0a05 */
[----:B------:R-:W-:Y:S01]  /*04e0*/  IMAD.IADD R4, R4, 0x1, -R11 ;  /* 0x0000000104047824 */ /* 0x000fe200078e0a0b */
[----:B------:R-:W3:Y:S02]  /*04f0*/  LDC R15, c[0x0][0x148] ;  /* 0x00005200ff0f7b82 */ /* 0x000ee40000000800 */
[----:B------:R-:W-:Y:S02]  /*0500*/  SHF.R.S32.HI R6, RZ, 0x1f, R5 ;  /* 0x0000001fff067819 */ /* 0x000fe40000011405 */
[----:B------:R-:W-:Y:S02]  /*0510*/  LOP3.LUT P6, RZ, R5, 0x7, RZ, 0xc0, !PT ;  /* 0x0000000705ff7812 */ /* 0x000fe400078cc0ff */
[----:B0-----:R-:W-:Y:S02]  /*0520*/  I2FP.F32.U32 R7, UR8 ;  /* 0x0000000800077c45 */ /* 0x001fe40008201000 */
[----:B------:R-:W-:Y:S02]  /*0530*/  LEA.HI R6, R6, R5, RZ, 0x3 ;  /* 0x0000000506067211 */ /* 0x000fe400078f18ff */
[----:B-----5:R-:W-:Y:S01]  /*0540*/  ISETP.NE.OR P0, PT, R2, RZ, !P0 ;  /* 0x000000ff0200720c */ /* 0x020fe20004705670 */
[----:B------:R-:W-:Y:S01]  /*0550*/  FMUL R10, R7, UR4 ;  /* 0x00000004070a7c20 */ /* 0x000fe20008400000 */
[--C-:B------:R-:W-:Y:S01]  /*0560*/  SHF.R.S32.HI R2, RZ, 0x3, R6.reuse ;  /* 0x00000003ff027819 */ /* 0x100fe20000011406 */
[----:B------:R-:W-:Y:S01]  /*0570*/  ULDC UR4, c[0x0][0x154] ;  /* 0x0000550000047ab9 */ /* 0x000fe20000000800 */
[----:B------:R-:W-:-:S03]  /*0580*/  SHF.R.S32.HI R7, RZ, 0x1f, R6 ;  /* 0x0000001fff077819 */ /* 0x000fc60000011406 */
[----:B------:R-:W0:Y:S01]  /*0590*/  F2I.U32.TRUNC.NTZ R10, R10 ;  /* 0x0000000a000a7305 */ /* 0x000e22000020f000 */
[----:B------:R-:W-:Y:S02]  /*05a0*/  LEA.HI R7, R7, R2, RZ, 0x2 ;  /* 0x0000000207077211 */ /* 0x000fe400078f10ff */
[----:B-1----:R-:W-:Y:S02]  /*05b0*/  I2FP.F32.U32 R6, R12 ;  /* 0x0000000c00067245 */ /* 0x002fe40000201000 */
[----:B------:R-:W-:Y:S01]  /*05c0*/  LOP3.LUT R7, R7, 0xfffffffc, RZ, 0xc0, !PT ;  /* 0xfffffffc07077812 */ /* 0x000fe200078ec0ff */
[----:B------:R-:W-:Y:S01]  /*05d0*/  VOTEU.ALL UP0, P0 ;  /* 0x00000000003f7886 */ /* 0x000fe20000000000 */
[----:B------:R-:W-:Y:S01]  /*05e0*/  VOTEU.ALL UP1, P0 ;  /* 0x00000000003f7886 */ /* 0x000fe20000020000 */
[----:B------:R-:W-:Y:S01]  /*05f0*/  FMUL R6, R6, UR4 ;  /* 0x0000000406067c20 */ /* 0x000fe20008400000 */
[----:B------:R-:W-:Y:S01]  /*0600*/  UMOV UR4, 0x20 ;  /* 0x0000002000047882 */ /* 0x000fe20000000000 */
[----:B------:R-:W-:Y:S01]  /*0610*/  IMAD.IADD R7, R2, 0x1, -R7 ;  /* 0x0000000102077824 */ /* 0x000fe200078e0a07 */
[----:B------:R-:W1:Y:S01]  /*0620*/  @!UP0 S2UR UR7, SR_CgaCtaId ;  /* 0x00000000000789c3 */ /* 0x000e620000008800 */
[----:B------:R-:W-:Y:S01]  /*0630*/  SHF.R.S32.HI R2, RZ, 0x1f, R9 ;  /* 0x0000001fff027819 */ /* 0x000fe20000011409 */
[----:B------:R-:W-:Y:S01]  /*0640*/  @!UP0 UMOV UR6, 0x400 ;  /* 0x0000040000068882 */ /* 0x000fe20000000000 */
[----:B------:R-:W-:Y:S01]  /*0650*/  IMAD R7, R4, 0x4, R7 ;  /* 0x0000000404077824 */ /* 0x000fe200078e0207 */
[----:B------:R-:W5:Y:S01]  /*0660*/  F2I.U32.TRUNC.NTZ R6, R6 ;  /* 0x0000000600067305 */ /* 0x000f62000020f000 */
[----:B0-----:R-:W-:Y:S01]  /*0670*/  IMAD.MOV R11, RZ, RZ, -R10 ;  /* 0x000000ffff0b7224 */ /* 0x001fe200078e0a0a */
[----:B------:R-:W-:Y:S01]  /*0680*/  LEA.HI R2, R2, R9, RZ, 0x2 ;  /* 0x0000000902027211 */ /* 0x000fe200078f10ff */
[----:B------:R-:W-:-:S04]  /*0690*/  @!UP0 UIADD3 UR4, -UR4, 0x100000, URZ ;  /* 0x0010000004048890 */ /* 0x000fc8000fffe13f */
[----:B------:R-:W-:Y:S02]  /*06a0*/  @!UP0 USHF.L.U32 UR5, UR4, 0xb, URZ ;  /* 0x0000000b04058899 */ /* 0x000fe4000800063f */
[----:B------:R-:W-:Y:S01]  /*06b0*/  @!UP0 USHF.L.U32 UR4, UR4, 0x1, URZ ;  /* 0x0000000104048899 */ /* 0x000fe2000800063f */
[----:B------:R-:W0:Y:S01]  /*06c0*/  LDC R10, c[0x0][0x140] ;  /* 0x00005000ff0a7b82 */ /* 0x000e220000000800 */
[----:B------:R-:W-:Y:S01]  /*06d0*/  LEA.HI R4, R7, R7, RZ, 0x1 ;  /* 0x0000000707047211 */ /* 0x000fe200078f08ff */
[----:B--2---:R-:W-:Y:S01]  /*06e0*/  IMAD R11, R14, R11, UR8 ;  /* 0x000000080e0b7e24 */ /* 0x004fe2000f8e020b */
[----:B------:R-:W-:Y:S02]  /*06f0*/  LOP3.LUT R2, R2, 0xfffffffc, RZ, 0xc0, !PT ;  /* 0xfffffffc02027812 */ /* 0x000fe400078ec0ff */
[----:B------:R-:W-:-:S03]  /*0700*/  LOP3.LUT R4, R4, 0xfffffffe, RZ, 0xc0, !PT ;  /* 0xfffffffe04047812 */ /* 0x000fc600078ec0ff */
[----:B------:R-:W-:Y:S02]  /*0710*/  IMAD.IADD R9, R9, 0x1, -R2 ;  /* 0x0000000109097824 */ /* 0x000fe400078e0a02 */
[----:B------:R-:W-:Y:S02]  /*0720*/  IMAD.IADD R4, R7, 0x1, -R4 ;  /* 0x0000000107047824 */ /* 0x000fe400078e0a04 */
[----:B-----5:R-:W-:Y:S01]  /*0730*/  IMAD.MOV R22, RZ, RZ, -R6 ;  /* 0x000000ffff167224 */ /* 0x020fe200078e0a06 */
[----:B------:R-:W-:Y:S01]  /*0740*/  ISETP.NE.AND P4, PT, R9, 0x3, PT ;  /* 0x000000030900780c */ /* 0x000fe20003f85270 */
[----:B------:R-:W-:Y:S01]  /*0750*/  IMAD.MOV.U32 R6, RZ, RZ, 0x1 ;  /* 0x00000001ff067424 */ /* 0x000fe200078e00ff */
[----:B------:R-:W-:Y:S01]  /*0760*/  ISETP.NE.AND P3, PT, R4, R11, PT ;  /* 0x0000000b0400720c */ /* 0x000fe20003f65270 */
[----:B------:R-:W-:Y:S01]  /*0770*/  IMAD.SHL.U32 R4, R7, 0x4, RZ ;  /* 0x0000000407047824 */ /* 0x000fe200078e00ff */
[----:B-1----:R-:W-:Y:S01]  /*0780*/  @!UP0 ULEA UR6, UR7, UR6, 0x18 ;  /* 0x0000000607068291 */ /* 0x002fe2000f8ec03f */
[----:B---3--:R-:W-:Y:S01]  /*0790*/  IMAD R17, R15, R22, R12 ;  /* 0x000000160f117224 */ /* 0x008fe200078e020c */
[----:B------:R-:W-:Y:S01]  /*07a0*/  VOTEU.ALL UP0, P0 ;  /* 0x00000000003f7886 */ /* 0x000fe20000000000 */
[----:B------:R-:W-:-:S02]  /*07b0*/  ISETP.EQ.OR P0, PT, R9, RZ, !P4 ;  /* 0x000000ff0900720c */ /* 0x000fc40006702670 */
[----:B------:R-:W-:Y:S02]  /*07c0*/  LOP3.LUT R7, R7, 0xc, R4, 0x78, !PT ;  /* 0x0000000c07077812 */ /* 0x000fe400078e7804 */
[----:B0-----:R-:W-:Y:S01]  /*07d0*/  ISETP.EQ.U32.AND P1, PT, R10, 0x1, PT ;  /* 0x000000010a00780c */ /* 0x001fe20003f22070 */
[C---:B------:R-:W-:Y:S01]  /*07e0*/  VIADD R10, R3.reuse, 0xffffffff ;  /* 0xffffffff030a7836 */ /* 0x040fe20000000000 */
[----:B------:R-:W-:Y:S02]  /*07f0*/  ISETP.EQ.AND P0, PT, R3, RZ, P0 ;  /* 0x000000ff0300720c */ /* 0x000fe40000702270 */
[----:B------:R-:W-:Y:S01]  /*0800*/  @P3 LEA.HI R2, R7, R7, RZ, 0x1 ;  /* 0x0000000707023211 */ /* 0x000fe200078f08ff */
[----:B------:R-:W0:Y:S02]  /*0810*/  FENCE.VIEW.ASYNC.S ;  /* 0x00000000000073c6 */ /* 0x000e240000000000 */
[----:B0-----:R0:W1:Y:S01]  /*0820*/  @!UP0 SYNCS.EXCH.64 URZ, [UR6+0xb0], UR4 ;  /* 0x0000b004063f85b2 */ /* 0x0010620008000100 */
[----:B------:R-:W-:-:S02]  /*0830*/  SEL R4, RZ, 0x1, !P0 ;  /* 0x00000001ff047807 */ /* 0x000fc40004000000 */
[----:B------:R-:W-:Y:S02]  /*0840*/  @P3 SHF.R.S32.HI R2, RZ, 0x1, R2 ;  /* 0x00000001ff023819 */ /* 0x000fe40000011402 */
[----:B------:R-:W-:Y:S02]  /*0850*/  ISETP.GE.U32.AND P5, PT, R10, 0x2, PT ;  /* 0x000000020a00780c */ /* 0x000fe40003fa6070 */
[----:B------:R-:W-:Y:S02]  /*0860*/  @P3 ISETP.NE.AND P4, PT, R2, R17, PT ;  /* 0x000000110200320c */ /* 0x000fe40003f85270 */
[----:B------:R-:W-:Y:S02]  /*0870*/  ISETP.LT.U32.AND P0, PT, R7, 0x2, !P6 ;  /* 0x000000020700780c */ /* 0x000fe40007701070 */
[----:B------:R-:W-:Y:S02]  /*0880*/  SEL R4, R4, 0x2, P5 ;  /* 0x0000000204047807 */ /* 0x000fe40002800000 */
[----:B------:R-:W-:-:S02]  /*0890*/  SEL R5, RZ, 0x1, !P0 ;  /* 0x00000001ff057807 */ /* 0x000fc40004000000 */
[----:B------:R-:W-:Y:S01]  /*08a0*/  @P3 SEL R6, RZ, 0x1, P4 ;  /* 0x00000001ff063807 */ /* 0x000fe20002000000 */
[----:B------:R0:W2:Y:S01]  /*08b0*/  @!UP1 SYNCS.EXCH.64 URZ, [UR6+0xb8], UR4 ;  /* 0x0000b804063f95b2 */ /* 0x0000a20008000100 */
[----:B------:R-:W-:Y:S01]  /*08c0*/  NOP ;  /* 0x0000000000007918 */ /* 0x000fe20000000000 */
[----:B------:R-:W-:Y:S05]  /*08d0*/  @!P1 BRA `(.L_x_4) ;  /* 0x0000000000089947 */ /* 0x000fea0003800000 */
[----:B-12-4-:R-:W-:Y:S01]  /*08e0*/  UCGABAR_ARV ;  /* 0x00000000000079c7 */ /* 0x016fe20008000000 */
[----:B------:R-:W-:Y:S05]  /*08f0*/  BRA `(.L_x_5) ;  /* 0x0000000000047947 */ /* 0x000fea0003800000 */
.L_x_4:
[----:B-12-4-:R-:W-:Y:S01]  /*0900*/  NOP ;  /* 0x0000000000007918 */ /* 0x016fe20000000000 */
.L_x_5:
[----:B------:R-:W1:Y:S01]  /*0910*/  LDC R2, c[0x0][0x75c] ;  /* 0x0001d700ff027b82 */ /* 0x000e620000000800 */
[----:B------:R-:W-:Y:S01]  /*0920*/  IMAD.MOV.U32 R3, RZ, RZ, RZ ;  /* 0x000000ffff037224 */ /* 0x000fe200078e00ff */
[----:B-1----:R-:W-:Y:S01]  /*0930*/  ISETP.NE.AND P3, PT, R2, 0x1, PT ;  /* 0x000000010200780c */ /* 0x002fe20003f65270 */
[----:B------:R-:W-:-:S12]  /*0940*/  IMAD.U32 R2, RZ, RZ, UR8 ;  /* 0x00000008ff027e24 */ /* 0x000fd8000f8e00ff */
[----:B------:R-:W1:Y:S01]  /*0950*/  @P3 LDC R19, c[0x0][0x10] ;  /* 0x00000400ff133b82 */ /* 0x000e620000000800 */
[----:B------:R-:W-:Y:S02]  /*0960*/  @P3 IMAD.MOV.U32 R13, RZ, RZ, RZ ;  /* 0x000000ffff0d3224 */ /* 0x000fe400078e00ff */
[----:B------:R-:W-:-:S05]  /*0970*/  @P3 IMAD.MOV.U32 R21, RZ, RZ, RZ ;  /* 0x000000ffff153224 */ /* 0x000fca00078e00ff */
[----:B------:R-:W2:Y:S01]  /*0980*/  @!P3 LDC R17, c[0x0][0xc] ;  /* 0x00000300ff11bb82 */ /* 0x000ea20000000800 */
[----:B-1----:R-:W-:-:S04]  /*0990*/  @P3 IMAD.WIDE.U32 R18, R19, UR8, R12 ;  /* 0x0000000813123c25 */ /* 0x002fc8000f8e000c */
[----:B--2---:R-:W-:-:S04]  /*09a0*/  @!P3 IMAD.WIDE.U32 R16, R12, R17, R2 ;  /* 0x000000110c10b225 */ /* 0x004fc800078e0002 */
[----:B------:R-:W-:Y:S02]  /*09b0*/  @P3 IMAD.MOV.U32 R2, RZ, RZ, R18 ;  /* 0x000000ffff023224 */ /* 0x000fe400078e0012 */
[----:B------:R-:W-:Y:S02]  /*09c0*/  @P3 IMAD.IADD R3, R19, 0x1, R21 ;  /* 0x0000000113033824 */ /* 0x000fe400078e0215 */
[----:B------:R-:W-:Y:S02]  /*09d0*/  @!P3 IMAD.MOV.U32 R2, RZ, RZ, R16 ;  /* 0x000000ffff02b224 */ /* 0x000fe400078e0010 */
[----:B------:R-:W-:Y:S01]  /*09e0*/  @!P3 IMAD.MOV.U32 R3, RZ, RZ, R17 ;  /* 0x000000ffff03b224 */ /* 0x000fe200078e0011 */
[----:B------:R-:W-:Y:S06]  /*09f0*/  @!P1 BRA `(.L_x_6) ;  /* 0x00000000000c9947 */ /* 0x000fec0003800000 */
[----:B------:R-:W-:Y:S01]  /*0a00*/  UCGABAR_WAIT ;  /* 0x0000000000007dc7 */ /* 0x000fe20008000000 */
[----:B------:R-:W-:Y:S01]  /*0a10*/  CCTL.IVALL ;  /* 0x00000000ff00798f */ /* 0x000fe20002000000 */
[----:B------:R-:W-:Y:S05]  /*0a20*/  BRA `(.L_x_7) ;  /* 0x0000000000047947 */ /* 0x000fea0003800000 */
.L_x_6:
[----:B------:R-:W-:Y:S06]  /*0a30*/  BAR.SYNC.DEFER_BLOCKING 0x0 ;  /* 0x0000000000007b1d */ /* 0x000fec0000010000 */
.L_x_7:
[----:B------:R-:W-:Y:S05]  /*0a40*/  @!P2 BRA `(.L_x_8) ;  /* 0x000000ac003ca947 */ /* 0x000fea0003800000 */
[----:B------:R-:W-:-:S13]  /*0a50*/  ISETP.GT.U32.AND P0, PT, R10, 0x1, PT ;  /* 0x000000010a00780c */ /* 0x000fda0003f04070 */
[----:B0-----:R-:W-:Y:S05]  /*0a60*/  @P0 EXIT ;  /* 0x000000000000094d */ /* 0x001fea0003800000 */
[----:B------:R-:W-:Y:S01]  /*0a70*/  ULDC.64 UR4, c[0x0][0x750] ;  /* 0x0001d40000047ab9 */ /* 0x000fe20000000a00 */
[----:B------:R-:W-:Y:S01]  /*0a80*/  PRMT R16, RZ, 0x7610, R16 ;  /* 0x00007610ff107816 */ /* 0x000fe20000000010 */
[----:B------:R-:W-:Y:S01]  /*0a90*/  IMAD.MOV.U32 R14, RZ, RZ, -0x1 ;  /* 0xffffffffff0e7424 */ /* 0x000fe200078e00ff */
[----:B------:R-:W-:Y:S01]  /*0aa0*/  ISETP.GE.U32.AND P0, PT, R2, UR4, PT ;  /* 0x0000000402007c0c */ /* 0x000fe2000bf06070 */
[----:B------:R-:W-:Y:S02]  /*0ab0*/  IMAD.MOV.U32 R10, RZ, RZ, -0x1 ;  /* 0xffffffffff0a7424 */ /* 0x000fe400078e00ff */
[----:B------:R-:W-:Y:S01]  /*0ac0*/  IMAD.MOV.U32 R9, RZ, RZ, -0x1 ;  /* 0xffffffffff097424 */ /* 0x000fe200078e00ff */
[----:B------:R-:W-:-:S13]  /*0ad0*/  ISETP.GE.U32.AND.EX P0, PT, R3, UR5, PT, P0 ;  /* 0x0000000503007c0c */ /* 0x000fda000bf06100 */
[----:B------:R-:W-:Y:S05]  /*0ae0*/  @P0 BRA `(.L_x_9) ;  /* 0x0000000400280947 */ /* 0x000fea0003800000 */
[----:B------:R-:W0:Y:S01]  /*0af0*/  LDC.64 R24, c[0x0][0x728] ;  /* 0x0001ca00ff187b82 */ /* 0x000e220000000a00 */
[----:B------:R-:W-:Y:S02]  /*0b00*/  IMAD.MOV.U32 R16, RZ, RZ, R2 ;  /* 0x000000ffff107224 */ /* 0x000fe400078e0002 */
[----:B------:R-:W-:-:S05]  /*0b10*/  IMAD.MOV.U32 R17, RZ, RZ, R3 ;  /* 0x000000ffff117224 */ /* 0x000fca00078e0003 */
[----:B------:R-:W1:Y:S08]  /*0b20*/  LDC R10, c[0x0][0x730] ;  /* 0x0001cc00ff0a7b82 */ /* 0x000e700000000800 */
[----:B------:R-:W2:Y:S01]  /*0b30*/  LDC.64 R26, c[0x0][0x720] ;  /* 0x0001c800ff1a7b82 */ /* 0x000ea20000000a00 */
[----:B0-----:R-:W-:-:S04]  /*0b40*/  ISETP.NE.U32.AND P0, PT, R24, RZ, PT ;  /* 0x000000ff1800720c */ /* 0x001fc80003f05070 */
[----:B------:R-:W-:-:S13]  /*0b50*/  ISETP.NE.AND.EX P0, PT, R25, RZ, PT, P0 ;  /* 0x000000ff1900720c */ /* 0x000fda0003f05300 */
[----:B-12---:R-:W-:Y:S05]  /*0b60*/  @!P0 BRA `(.L_x_10) ;  /* 0x0000000000288947 */ /* 0x006fea0003800000 */
[----:B------:R-:W0:Y:S02]  /*0b70*/  LDC R9, c[0x0][0x734] ;  /* 0x0001cd00ff097b82 */ /* 0x000e240000000800 */
[----:B0-----:R-:W-:-:S05]  /*0b80*/  IADD3 R9, P0, R2, R9, RZ ;  /* 0x0000000902097210 */ /* 0x001fca0007f1e0ff */
[----:B------:R-:W-:-:S04]  /*0b90*/  IMAD.X R23, RZ, RZ, R3, P0 ;  /* 0x000000ffff177224 */ /* 0x000fc800000e0603 */
[----:B------:R-:W-:-:S04]  /*0ba0*/  IMAD.WIDE.U32 R16, R23, R24, RZ ;  /* 0x0000001817107225 */ /* 0x000fc800078e00ff */
[----:B------:R-:W-:-:S04]  /*0bb0*/  IMAD.WIDE.U32 R18, P0, R9, R25, R16 ;  /* 0x0000001909127225 */ /* 0x000fc80007800010 */
[----:B------:R-:W-:-:S04]  /*0bc0*/  IMAD.WIDE.U32 R16, R9, R24, RZ ;  /* 0x0000001809107225 */ /* 0x000fc800078e00ff */
[----:B------:R-:W-:Y:S01]  /*0bd0*/  IMAD.X R21, RZ, RZ, RZ, P0 ;  /* 0x000000ffff157224 */ /* 0x000fe200000e06ff */
[----:B------:R-:W-:Y:S01]  /*0be0*/  IADD3 RZ, P0, R17, R18, RZ ;  /* 0x0000001211ff7210 */ /* 0x000fe20007f1e0ff */
[----:B------:R-:W-:-:S04]  /*0bf0*/  IMAD.MOV.U32 R20, RZ, RZ, R19 ;  /* 0x000000ffff147224 */ /* 0x000fc800078e0013 */
[----:B------:R-:W-:-:S08]  /*0c00*/  IMAD.WIDE.U32.X R16, R23, R25, R20, P0 ;  /* 0x0000001917107225 */ /* 0x000fd000000e0414 */
.L_x_10:
[----:B------:R-:W0:Y:S01]  /*0c10*/  LDC.64 R28, c[0x0][0x740] ;  /* 0x0001d000ff1c7b82 */ /* 0x000e220000000a00 */
[--C-:B------:R-:W-:Y:S01]  /*0c20*/  SHF.R.U64 R30, R16, R10, R17.reuse ;  /* 0x0000000a101e7219 */ /* 0x100fe20000001211 */
[----:B------:R-:W-:Y:S01]  /*0c30*/  IMAD R32, R15, R22, R12 ;  /* 0x000000160f207224 */ /* 0x000fe200078e020c */
[----:B------:R-:W-:Y:S02]  /*0c40*/  SHF.R.U32.HI R9, RZ, R10, R17 ;  /* 0x0000000aff097219 */ /* 0x000fe40000011611 */
[----:B------:R-:W-:-:S03]  /*0c50*/  IADD3 R13, P0, RZ, -R30, RZ ;  /* 0x8000001eff0d7210 */ /* 0x000fc60007f1e0ff */
[----:B------:R-:W1:Y:S02]  /*0c60*/  LDC R14, c[0x0][0x718] ;  /* 0x0001c600ff0e7b82 */ /* 0x000e640000000800 */
[----:B------:R-:W-:Y:S02]  /*0c70*/  IMAD.X R9, RZ, RZ, ~R9, P0 ;  /* 0x000000ffff097224 */ /* 0x000fe400000e0e09 */
[----:B------:R-:W-:-:S04]  /*0c80*/  IMAD.WIDE.U32 R16, R13, R26, R2 ;  /* 0x0000001a0d107225 */ /* 0x000fc800078e0002 */
[----:B------:R-:W2:Y:S01]  /*0c90*/  LDC R20, c[0x0][0x708] ;  /* 0x0001c200ff147b82 */ /* 0x000ea20000000800 */
[----:B------:R-:W-:-:S04]  /*0ca0*/  IMAD R10, R9, R26, RZ ;  /* 0x0000001a090a7224 */ /* 0x000fc800078e02ff */
[----:B------:R-:W-:-:S03]  /*0cb0*/  IMAD R9, R13, R27, R10 ;  /* 0x0000001b0d097224 */ /* 0x000fc600078e020a */
[----:B------:R-:W3:Y:S01]  /*0cc0*/  LDC R21, c[0x0][0x758] ;  /* 0x0001d600ff157b82 */ /* 0x000ee20000000800 */
[----:B------:R-:W-:Y:S01]  /*0cd0*/  IMAD.IADD R9, R17, 0x1, R9 ;  /* 0x0000000111097824 */ /* 0x000fe200078e0209 */
[----:B0-----:R-:W-:-:S04]  /*0ce0*/  ISETP.NE.U32.AND P0, PT, R28, RZ, PT ;  /* 0x000000ff1c00720c */ /* 0x001fc80003f05070 */
[----:B------:R-:W-:Y:S02]  /*0cf0*/  ISETP.NE.AND.EX P0, PT, R29, RZ, PT, P0 ;  /* 0x000000ff1d00720c */ /* 0x000fe40003f05300 */
[----:B------:R-:W0:Y:S01]  /*0d00*/  LDC R24, c[0x0][0x700] ;  /* 0x0001c000ff187b82 */ /* 0x000e220000000800 */
[-CC-:B-1----:R-:W-:Y:S02]  /*0d10*/  SHF.R.U64 R18, R16, R14.reuse, R9.reuse ;  /* 0x0000000e10127219 */ /* 0x182fe40000001209 */
[----:B------:R-:W-:Y:S01]  /*0d20*/  SHF.R.U32.HI R9, RZ, R14, R9 ;  /* 0x0000000eff097219 */ /* 0x000fe20000011609 */
[----:B------:R-:W-:-:S04]  /*0d30*/  IMAD.MOV.U32 R14, RZ, RZ, -0x1 ;  /* 0xffffffffff0e7424 */ /* 0x000fc800078e00ff */
[----:B------:R-:W1:Y:S01]  /*0d40*/  LDC R23, c[0x0][0x748] ;  /* 0x0001d200ff177b82 */ /* 0x000e620000000800 */
[-CC-:B--2---:R-:W-:Y:S02]  /*0d50*/  SHF.R.U64 R27, R18, R20.reuse, R9.reuse ;  /* 0x00000014121b7219 */ /* 0x184fe40000001209 */
[----:B------:R-:W-:Y:S01]  /*0d60*/  SHF.R.U32.HI R10, RZ, R20, R9 ;  /* 0x00000014ff0a7219 */ /* 0x000fe20000011609 */
[----:B------:R-:W-:-:S04]  /*0d70*/  IMAD.MOV.U32 R20, RZ, RZ, 0x1 ;  /* 0x00000001ff147424 */ /* 0x000fc800078e00ff */
[----:B------:R-:W2:Y:S01]  /*0d80*/  LDC R25, c[0x0][0x738] ;  /* 0x0001ce00ff197b82 */ /* 0x000ea20000000800 */
[-CC-:B---3--:R-:W-:Y:S02]  /*0d90*/  SHF.R.U64 R22, R27, R21.reuse, R10.reuse ;  /* 0x000000151b167219 */ /* 0x188fe4000000120a */
[-C--:B------:R-:W-:Y:S02]  /*0da0*/  SHF.L.U32 R9, R14, R21.reuse, RZ ;  /* 0x000000150e097219 */ /* 0x080fe400000006ff */
[----:B------:R-:W-:Y:S01]  /*0db0*/  SHF.R.U32.HI R13, RZ, R21, R10 ;  /* 0x00000015ff0d7219 */ /* 0x000fe2000001160a */
[----:B------:R-:W-:Y:S01]  /*0dc0*/  IMAD.MOV.U32 R12, RZ, RZ, R22 ;  /* 0x000000ffff0c7224 */ /* 0x000fe200078e0016 */
[----:B------:R-:W-:Y:S01]  /*0dd0*/  LOP3.LUT R10, RZ, R9, RZ, 0x33, !PT ;  /* 0x00000009ff0a7212 */ /* 0x000fe200078e33ff */
[----:B------:R-:W3:Y:S01]  /*0de0*/  LDC R26, c[0x0][0x710] ;  /* 0x0001c400ff1a7b82 */ /* 0x000ee20000000800 */
[----:B------:R-:W-:Y:S05]  /*0df0*/  @!P0 BRA `(.L_x_11) ;  /* 0x0000000000288947 */ /* 0x000fea0003800000 */
[----:B------:R-:W4:Y:S02]  /*0e00*/  LDC R9, c[0x0][0x74c] ;  /* 0x0001d300ff097b82 */ /* 0x000f240000000800 */
[----:B----4-:R-:W-:-:S05]  /*0e10*/  IADD3 R9, P0, R22, R9, RZ ;  /* 0x0000000916097210 */ /* 0x010fca0007f1e0ff */
        /* <DEDUP_REMOVED lines=8> */
.L_x_11:
[----:B-1----:R-:W-:Y:S01]  /*0ea0*/  SHF.R.U64 R12, R12, R23, R13 ;  /* 0x000000170c0c7219 */ /* 0x002fe2000000120d */
[----:B0-----:R-:W-:Y:S01]  /*0eb0*/  VIADD R13, R24, 0xffffffff ;  /* 0xffffffff180d7836 */ /* 0x001fe20000000000 */
[----:B------:R-:W-:Y:S01]  /*0ec0*/  SHF.L.U32 R9, R20, R21, RZ ;  /* 0x0000001514097219 */ /* 0x000fe200000006ff */
[----:B------:R-:W-:Y:S01]  /*0ed0*/  IMAD.MOV.U32 R16, RZ, RZ, 0x1 ;  /* 0x00000001ff107424 */ /* 0x000fe200078e00ff */
[----:B------:R-:W-:Y:S01]  /*0ee0*/  LOP3.LUT R10, R27, R10, RZ, 0xc0, !PT ;  /* 0x0000000a1b0a7212 */ /* 0x000fe200078ec0ff */
[----:B------:R-:W-:Y:S01]  /*0ef0*/  IMAD.MOV R14, RZ, RZ, -R12 ;  /* 0x000000ffff0e7224 */ /* 0x000fe200078e0a0c */
[----:B------:R-:W-:Y:S02]  /*0f00*/  SEL R11, R11, R32, !P3 ;  /* 0x000000200b0b7207 */ /* 0x000fe40005800000 */
[----:B------:R-:W-:Y:S01]  /*0f10*/  LOP3.LUT R13, R18, R13, RZ, 0xc0, !PT ;  /* 0x0000000d120d7212 */ /* 0x000fe200078ec0ff */
[----:B------:R-:W-:Y:S02]  /*0f20*/  IMAD R10, R9, R12, R10 ;  /* 0x0000000c090a7224 */ /* 0x000fe400078e020a */
[----:B--2---:R-:W-:-:S02]  /*0f30*/  IMAD R9, R14, R25, R22 ;  /* 0x000000190e097224 */ /* 0x004fc400078e0216 */
[----:B---3--:R-:W-:Y:S02]  /*0f40*/  IMAD R11, R10, R26, R11 ;  /* 0x0000001a0a0b7224 */ /* 0x008fe400078e020b */
[----:B------:R-:W-:Y:S02]  /*0f50*/  IMAD R14, R9, R24, R13 ;  /* 0x00000018090e7224 */ /* 0x000fe400078e020d */
[----:B------:R-:W-:-:S03]  /*0f60*/  IMAD.MOV.U32 R9, RZ, RZ, R30 ;  /* 0x000000ffff097224 */ /* 0x000fc600078e001e */
[----:B------:R-:W-:Y:S02]  /*0f70*/  SEL R10, R14, R11, !P3 ;  /* 0x0000000b0e0a7207 */ /* 0x000fe40005800000 */
[----:B------:R-:W-:-:S07]  /*0f80*/  SEL R14, R11, R14, !P3 ;  /* 0x0000000e0b0e7207 */ /* 0x000fce0005800000 */
.L_x_9:
[----:B------:R-:W-:-:S08]  /*0f90*/  NOP ;  /* 0x0000000000007918 */ /* 0x000fd00000000000 */
[----:B------:R-:W0:Y:S02]  /*0fa0*/  USETMAXREG.TRY_ALLOC.CTAPOOL UP0, 0xe8 ;  /* 0x000000e8000079c8 */ /* 0x000e240008000600 */
[----:B0-----:R-:W-:-:S13]  /*0fb0*/  PLOP3.LUT P0, PT, PT, PT, UP0, 0x80, 0x0 ;  /* 0x000000000000781c */ /* 0x001fda0003f0f008 */
[----:B------:R-:W-:Y:S05]  /*0fc0*/  @!P0 BRA `(.L_x_9) ;  /* 0xfffffffc00f08947 */ /* 0x000fea000383ffff */
[----:B------:R-:W-:Y:S01]  /*0fd0*/  ULDC.64 UR4, c[0x0][0x698] ;  /* 0x0001a60000047ab9 */ /* 0x000fe20000000a00 */
[----:B------:R-:W-:Y:S01]  /*0fe0*/  ULDC.64 UR14, c[0x0][0x208] ;  /* 0x00008200000e7ab9 */ /* 0x000fe20000000a00 */
[----:B------:R-:W-:-:S04]  /*0ff0*/  ISETP.NE.U32.AND P0, PT, RZ, UR4, PT ;  /* 0x00000004ff007c0c */ /* 0x000fc8000bf05070 */
[----:B------:R-:W-:-:S13]  /*1000*/  ISETP.NE.AND.EX P0, PT, RZ, UR5, PT, P0 ;  /* 0x00000005ff007c0c */ /* 0x000fda000bf05300 */
[----:B------:R-:W-:Y:S05]  /*1010*/  @!P0 BRA `(.L_x_12) ;  /* 0x00000000001c8947 */ /* 0x000fea0003800000 */
[----:B------:R-:W0:Y:S02]  /*1020*/  LDC.64 R12, c[0x0][0x698] ;  /* 0x0001a600ff0c7b82 */ /* 0x000e240000000a00 */
[----:B0-----:R-:W2:Y:S02]  /*1030*/  LDG.E.64 R12, desc[UR14][R12.64] ;  /* 0x0000000e0c0c7981 */ /* 0x001ea4000c1e1b00 */
[----:B--2---:R-:W-:-:S04]  /*1040*/  ISETP.NE.U32.AND P0, PT, R12, RZ, PT ;  /* 0x000000ff0c00720c */ /* 0x004fc80003f05070 */
[----:B------:R-:W-:-:S13]  /*1050*/  ISETP.NE.AND.EX P0, PT, R13, RZ, PT, P0 ;  /* 0x000000ff0d00720c */ /* 0x000fda0003f05300 */
[----:B------:R-:W-:Y:S05]  /*1060*/  @!P0 BRA `(.L_x_12) ;  /* 0x0000000000088947 */ /* 0x000fea0003800000 */
[----:B------:R0:W5:Y:S01]  /*1070*/  LD.E R11, desc[UR14][R12.64] ;  /* 0x0000000e0c0b7980 */ /* 0x000162000c101900 */
[----:B------:R-:W-:Y:S05]  /*1080*/  BRA `(.L_x_13) ;  /* 0x0000000000207947 */ /* 0x000fea0003800000 */
.L_x_12:
[----:B------:R-:W-:Y:S02]  /*1090*/  ULDC.64 UR4, c[0x0][0x688] ;  /* 0x0001a20000047ab9 */ /* 0x000fe40000000a00 */
[----:B------:R-:W-:-:S04]  /*10a0*/  ISETP.NE.U32.AND P0, PT, RZ, UR4, PT ;  /* 0x00000004ff007c0c */ /* 0x000fc8000bf05070 */
[----:B------:R-:W-:-:S13]  /*10b0*/  ISETP.NE.AND.EX P0, PT, RZ, UR5, PT, P0 ;  /* 0x00000005ff007c0c */ /* 0x000fda000bf05300 */
[----:B------:R-:W-:Y:S05]  /*10c0*/  @!P0 BRA `(.L_x_14) ;  /* 0x00000000000c8947 */ /* 0x000fea0003800000 */
[----:B------:R-:W0:Y:S02]  /*10d0*/  LDC.64 R12, c[0x0][0x688] ;  /* 0x0001a200ff0c7b82 */ /* 0x000e240000000a00 */
[----:B0-----:R1:W5:Y:S01]  /*10e0*/  LDG.E R11, desc[UR14][R12.64] ;  /* 0x0000000e0c0b7981 */ /* 0x001362000c1e1900 */
[----:B------:R-:W-:Y:S05]  /*10f0*/  BRA `(.L_x_13) ;  /* 0x0000000000047947 */ /* 0x000fea0003800000 */
.L_x_14:
[----:B------:R-:W2:Y:S02]  /*1100*/  LDC R11, c[0x0][0x680] ;  /* 0x0001a000ff0b7b82 */ /* 0x000ea40000000800 */
.L_x_13:
[----:B------:R-:W-:Y:S02]  /*1110*/  ULDC.64 UR4, c[0x0][0x6a0] ;  /* 0x0001a80000047ab9 */ /* 0x000fe40000000a00 */
[----:B------:R-:W-:-:S04]  /*1120*/  ISETP.NE.U32.AND P0, PT, RZ, UR4, PT ;  /* 0x00000004ff007c0c */ /* 0x000fc8000bf05070 */
[----:B------:R-:W-:-:S13]  /*1130*/  ISETP.NE.AND.EX P0, PT, RZ, UR5, PT, P0 ;  /* 0x00000005ff007c0c */ /* 0x000fda000bf05300 */
[----:B------:R-:W-:Y:S05]  /*1140*/  @!P0 BRA `(.L_x_15) ;  /* 0x00000000001c8947 */ /* 0x000fea0003800000 */
[----:B01----:R-:W0:Y:S02]  /*1150*/  LDC.64 R12, c[0x0][0x6a0] ;  /* 0x0001a800ff0c7b82 */ /* 0x003e240000000a00 */
[----:B0-----:R-:W3:Y:S02]  /*1160*/  LDG.E.64 R12, desc[UR14][R12.64] ;  /* 0x0000000e0c0c7981 */ /* 0x001ee4000c1e1b00 */
[----:B---3--:R-:W-:-:S04]  /*1170*/  ISETP.NE.U32.AND P0, PT, R12, RZ, PT ;  /* 0x000000ff0c00720c */ /* 0x008fc80003f05070 */
[----:B------:R-:W-:-:S13]  /*1180*/  ISETP.NE.AND.EX P0, PT, R13, RZ, PT, P0 ;  /* 0x000000ff0d00720c */ /* 0x000fda0003f05300 */
[----:B------:R-:W-:Y:S05]  /*1190*/  @!P0 BRA `(.L_x_15) ;  /* 0x0000000000088947 */ /* 0x000fea0003800000 */
[----:B------:R0:W5:Y:S01]  /*11a0*/  LD.E R13, desc[UR14][R12.64] ;  /* 0x0000000e0c0d7980 */ /* 0x000162000c101900 */
[----:B------:R-:W-:Y:S05]  /*11b0*/  BRA `(.L_x_16) ;  /* 0x0000000000207947 */ /* 0x000fea0003800000 */
.L_x_15:
[----:B------:R-:W-:Y:S02]  /*11c0*/  ULDC.64 UR4, c[0x0][0x690] ;  /* 0x0001a40000047ab9 */ /* 0x000fe40000000a00 */
[----:B------:R-:W-:-:S04]  /*11d0*/  ISETP.NE.U32.AND P0, PT, RZ, UR4, PT ;  /* 0x00000004ff007c0c */ /* 0x000fc8000bf05070 */
[----:B------:R-:W-:-:S13]  /*11e0*/  ISETP.NE.AND.EX P0, PT, RZ, UR5, PT, P0 ;  /* 0x00000005ff007c0c */ /* 0x000fda000bf05300 */
[----:B------:R-:W-:Y:S05]  /*11f0*/  @!P0 BRA `(.L_x_17) ;  /* 0x00000000000c8947 */ /* 0x000fea0003800000 */
[----:B01----:R-:W0:Y:S02]  /*1200*/  LDC.64 R12, c[0x0][0x690] ;  /* 0x0001a400ff0c7b82 */ /* 0x003e240000000a00 */
[----:B0-----:R1:W5:Y:S01]  /*1210*/  LDG.E R13, desc[UR14][R12.64] ;  /* 0x0000000e0c0d7981 */ /* 0x001362000c1e1900 */
[----:B------:R-:W-:Y:S05]  /*1220*/  BRA `(.L_x_16) ;  /* 0x0000000000047947 */ /* 0x000fea0003800000 */
.L_x_17:
[----:B01----:R-:W3:Y:S02]  /*1230*/  LDC R13, c[0x0][0x684] ;  /* 0x0001a100ff0d7b82 */ /* 0x003ee40000000800 */
.L_x_16:
[----:B------:R-:W-:-:S13]  /*1240*/  LOP3.LUT P0, RZ, R16, 0xff, RZ, 0xc0, !PT ;  /* 0x000000ff10ff7812 */ /* 0x000fda000780c0ff */
[----:B------:R-:W-:Y:S05]  /*1250*/  @!P0 EXIT ;  /* 0x000000000000894d */ /* 0x000fea0003800000 */
[----:B------:R-:W-:Y:S01]  /*1260*/  ULDC UR4, c[0x0][0x28c] ;  /* 0x0000a30000047ab9 */ /* 0x000fe20000000800 */
[----:B------:R-:W-:Y:S01]  /*1270*/  LOP3.LUT R160, R4, 0x1, RZ, 0xfc, !PT ;  /* 0x0000000104a07812 */ /* 0x000fe200078efcff */
[----:B------:R-:W-:-:S04]  /*1280*/  UIADD3 UR4, UR4, 0x3f, URZ ;  /* 0x0000003f04047890 */ /* 0x000fc8000fffe03f */
[----:B------:R-:W-:-:S04]  /*1290*/  USHF.R.S32.HI UR5, URZ, 0x1f, UR4 ;  /* 0x0000001f3f057899 */ /* 0x000fc80008011404 */
[----:B------:R-:W-:-:S03]  /*12a0*/  ULEA.HI UR5, UR5, UR4, URZ, 0x6 ;  /* 0x0000000405057291 */ /* 0x000fc6000f8f303f */
[----:B------:R-:W-:Y:S01]  /*12b0*/  UMOV UR4, URZ ;  /* 0x0000003f00047c82 */ /* 0x000fe20008000000 */
[----:B------:R-:W-:-:S03]  /*12c0*/  USHF.R.S32.HI UR6, URZ, 0x6, UR5 ;  /* 0x000000063f067899 */ /* 0x000fc60008011405 */
[----:B------:R-:W-:-:S09]  /*12d0*/  UMOV UR5, URZ ;  /* 0x0000003f00057c82 */ /* 0x000fd20008000000 */
.L_x_282:
[----:B01----:R-:W-:Y:S02]  /*12e0*/  LOP3.LUT R12, R0, 0x80, RZ, 0xc0, !PT ;  /* 0x00000080000c7812 */ /* 0x003fe400078ec0ff */
[----:B------:R-:W-:Y:S02]  /*12f0*/  CS2R R24, SRZ ;  /* 0x0000000000187805 */ /* 0x000fe4000001ff00 */
[----:B--2---:R-:W-:Y:S02]  /*1300*/  CS2R R26, SRZ ;  /* 0x00000000001a7805 */ /* 0x004fe4000001ff00 */
[----:B------:R-:W-:Y:S02]  /*1310*/  CS2R R28, SRZ ;  /* 0x00000000001c7805 */ /* 0x000fe4000001ff00 */
[----:B------:R-:W-:Y:S02]  /*1320*/  SHF.R.U32.HI R15, RZ, 0x7, R12 ;  /* 0x00000007ff0f7819 */ /* 0x000fe4000001160c */
[----:B------:R-:W-:-:S02]  /*1330*/  CS2R R30, SRZ ;  /* 0x00000000001e7805 */ /* 0x000fc4000001ff00 */
[----:B------:R-:W-:Y:S02]  /*1340*/  VIMNMX R12, RZ, UR6, PT ;  /* 0x00000006ff0c7c48 */ /* 0x000fe4000bfe0100 */
[----:B---3--:R-:W-:Y:S02]  /*1350*/  CS2R R32, SRZ ;  /* 0x0000000000207805 */ /* 0x008fe4000001ff00 */
[----:B------:R-:W-:Y:S02]  /*1360*/  CS2R R34, SRZ ;  /* 0x0000000000227805 */ /* 0x000fe4000001ff00 */
[----:B------:R-:W-:Y:S01]  /*1370*/  CS2R R36, SRZ ;  /* 0x0000000000247805 */ /* 0x000fe2000001ff00 */
[----:B------:R-:W0:Y:S01]  /*1380*/  SHFL.IDX PT, R15, R15, RZ, 0x1f ;  /* 0x00001fff0f0f7589 */ /* 0x000e2200000e0000 */
[----:B------:R-:W-:Y:S02]  /*1390*/  IADD3 R12, -R12, UR6, RZ ;  /* 0x000000060c0c7c10 */ /* 0x000fe4000fffe1ff */
[----:B------:R-:W-:-:S02]  /*13a0*/  CS2R R38, SRZ ;  /* 0x0000000000267805 */ /* 0x000fc4000001ff00 */
[----:B------:R-:W-:Y:S02]  /*13b0*/  CS2R R40, SRZ ;  /* 0x0000000000287805 */ /* 0x000fe4000001ff00 */
[----:B------:R-:W-:Y:S02]  /*13c0*/  CS2R R42, SRZ ;  /* 0x00000000002a7805 */ /* 0x000fe4000001ff00 */
[----:B------:R-:W-:Y:S02]  /*13d0*/  ISETP.GE.AND P0, PT, R12, 0x1, PT ;  /* 0x000000010c00780c */ /* 0x000fe40003f06270 */
[----:B------:R-:W-:Y:S02]  /*13e0*/  CS2R R44, SRZ ;  /* 0x00000000002c7805 */ /* 0x000fe4000001ff00 */
[----:B------:R-:W-:Y:S02]  /*13f0*/  CS2R R46, SRZ ;  /* 0x00000000002e7805 */ /* 0x000fe4000001ff00 */
[----:B------:R-:W-:-:S02]  /*1400*/  CS2R R48, SRZ ;  /* 0x0000000000307805 */ /* 0x000fc4000001ff00 */
[----:B------:R-:W-:Y:S02]  /*1410*/  CS2R R50, SRZ ;  /* 0x0000000000327805 */ /* 0x000fe4000001ff00 */
[----:B------:R-:W-:Y:S02]  /*1420*/  CS2R R52, SRZ ;  /* 0x0000000000347805 */ /* 0x000fe4000001ff00 */
[----:B------:R-:W-:Y:S02]  /*1430*/  CS2R R54, SRZ ;  /* 0x0000000000367805 */ /* 0x000fe4000001ff00 */
        /* <DEDUP_REMOVED lines=12> */
[----:B0-----:R-:W-:Y:S02]  /*1500*/  R2UR UR7, R15 ;  /* 0x000000000f0772ca */ /* 0x001fe400000e0000 */
        /* <DEDUP_REMOVED lines=35> */
[----:B------:R-:W-:Y:S01]  /*1740*/  CS2R R150, SRZ ;  /* 0x0000000000967805 */ /* 0x000fe2000001ff00 */
[----:B----45:R-:W-:Y:S06]  /*1750*/  @!P0 BRA `(.L_x_18) ;  /* 0x00000004001c8947 */ /* 0x030fec0003800000 */
[----:B------:R-:W0:Y:S01]  /*1760*/  S2UR UR10, SR_CgaCtaId ;  /* 0x00000000000a79c3 */ /* 0x000e220000008800 */
[----:B------:R-:W-:Y:S01]  /*1770*/  ULEA.HI UR8, UR7, UR7, URZ, 0x1 ;  /* 0x0000000707087291 */ /* 0x000fe2000f8f083f */
[----:B------:R-:W-:Y:S01]  /*1780*/  IMAD.U32 R20, RZ, RZ, UR4 ;  /* 0x00000004ff147e24 */ /* 0x000fe2000f8e00ff */
[----:B------:R-:W-:Y:S01]  /*1790*/  UMOV UR9, 0x400 ;  /* 0x0000040000097882 */ /* 0x000fe20000000000 */
[----:B------:R-:W-:Y:S01]  /*17a0*/  IMAD.U32 R15, RZ, RZ, UR5 ;  /* 0x00000005ff0f7e24 */ /* 0x000fe2000f8e00ff */
[----:B------:R-:W-:Y:S02]  /*17b0*/  ULOP3.LUT UR8, UR8, 0x1ffffe, URZ, 0xc0, !UPT ;  /* 0x001ffffe08087892 */ /* 0x000fe4000f8ec03f */
[----:B------:R-:W-:Y:S02]  /*17c0*/  UPLOP3.LUT UP0, UPT, UPT, UPT, UPT, 0x40, 0x0 ;  /* 0x000000000000789c */ /* 0x000fe40003f0e870 */
[----:B------:R-:W-:Y:S01]  /*17d0*/  UIADD3 UR8, UR7, -UR8, URZ ;  /* 0x8000000807087290 */ /* 0x000fe2000fffe03f */
[----:B------:R-:W-:Y:S01]  /*17e0*/  UMOV UR12, UR5 ;  /* 0x00000005000c7c82 */ /* 0x000fe20008000000 */
[----:B0-----:R-:W-:-:S04]  /*17f0*/  ULEA UR16, UR10, UR9, 0x18 ;  /* 0x000000090a107291 */ /* 0x001fc8000f8ec03f */
[----:B------:R-:W-:-:S04]  /*1800*/  ULEA UR8, UR8, UR16, 0xb ;  /* 0x0000001008087291 */ /* 0x000fc8000f8e583f */
[----:B------:R-:W-:-:S04]  /*1810*/  UIADD3 UR8, UR8, 0x180, URZ ;  /* 0x0000018008087890 */ /* 0x000fc8000fffe03f */
[----:B------:R-:W-:-:S04]  /*1820*/  USHF.R.U32.HI UR8, URZ, 0x4, UR8 ;  /* 0x000000043f087899 */ /* 0x000fc80008011608 */
[----:B------:R-:W-:-:S12]  /*1830*/  ULOP3.LUT UR7, UR8, 0x3fff, URZ, 0xc0, !UPT ;  /* 0x00003fff08077892 */ /* 0x000fd8000f8ec03f */
.L_x_25:
[----:B------:R-:W-:-:S13]  /*1840*/  ISETP.NE.AND P1, PT, R160, 0x3, PT ;  /* 0x00000003a000780c */ /* 0x000fda0003f25270 */
[----:B01----:R-:W-:Y:S05]  /*1850*/  @!P1 BRA `(.L_x_19) ;  /* 0x0000000000049947 */ /* 0x003fea0003800000 */
[----:B------:R-:W-:Y:S01]  /*1860*/  BPT.TRAP 0x1 ;  /* 0x000000040000795c */ /* 0x000fe20000300000 */
.L_x_19:
[----:B------:R-:W-:Y:S01]  /*1870*/  ULEA UR8, UR12, UR16, 0x3 ;  /* 0x000000100c087291 */ /* 0x000fe2000f8e183f */
[----:B------:R-:W-:-:S08]  /*1880*/  SHF.L.U32 R18, R20, 0x1f, RZ ;  /* 0x0000001f14127819 */ /* 0x000fd000000006ff */
[----:B------:R0:W1:Y:S01]  /*1890*/  SYNCS.PHASECHK.TRANS64.TRYWAIT P0, [UR8], R18 ;  /* 0x00000012ff0075a7 */ /* 0x0000620008000148 */
[----:B------:R-:W-:Y:S05]  /*18a0*/  @!P1 BRA `(.L_x_20) ;  /* 0x0000000000049947 */ /* 0x000fea0003800000 */
[----:B------:R-:W-:Y:S01]  /*18b0*/  BPT.TRAP 0x1 ;  /* 0x000000040000795c */ /* 0x000fe20000300000 */
.L_x_20:
[C---:B------:R-:W-:Y:S02]  /*18c0*/  IMAD.SHL.U32 R16, R0.reuse, 0x20, RZ ;  /* 0x0000002000107824 */ /* 0x040fe400078e00ff */
[C---:B------:R-:W-:Y:S02]  /*18d0*/  IMAD.SHL.U32 R17, R0.reuse, 0x200, RZ ;  /* 0x0000020000117824 */ /* 0x040fe400078e00ff */
[----:B------:R-:W-:Y:S01]  /*18e0*/  IMAD.SHL.U32 R19, R0, 0x10, RZ ;  /* 0x0000001000137824 */ /* 0x000fe200078e00ff */
[----:B------:R-:W-:-:S04]  /*18f0*/  LOP3.LUT R16, R16, 0x1c00, RZ, 0xc0, !PT ;  /* 0x00001c0010107812 */ /* 0x000fc800078ec0ff */
[----:B------:R-:W-:-:S04]  /*1900*/  LOP3.LUT R16, R16, 0x200, R17, 0xf8, !PT ;  /* 0x0000020010107812 */ /* 0x000fc800078ef811 */
[----:B------:R-:W-:Y:S01]  /*1910*/  LOP3.LUT R16, R16, 0x1c0, R19, 0xf8, !PT ;  /* 0x000001c010107812 */ /* 0x000fe200078ef813 */
[----:B-1----:R-:W-:Y:S06]  /*1920*/  @P0 BRA `(.L_x_21) ;  /* 0x0000000000080947 */ /* 0x002fec0003800000 */
[----:B------:R-:W1:Y:S02]  /*1930*/  SYNCS.PHASECHK.TRANS64.TRYWAIT P0, [UR8], R18 ;  /* 0x00000012ff0075a7 */ /* 0x000e640008000148 */
[----:B-1----:R-:W-:Y:S05]  /*1940*/  @!P0 BRA `(.L_x_22) ;  /* 0x000000b400f08947 */ /* 0x002fea0003800000 */
.L_x_21:
[----:B------:R-:W-:Y:S01]  /*1950*/  USHF.L.U32 UR8, UR12, 0xa, URZ ;  /* 0x0000000a0c087899 */ /* 0x000fe2000800063f */
[----:B------:R-:W-:Y:S01]  /*1960*/  LOP3.LUT R16, R16, 0x20, R19, 0xf8, !PT ;  /* 0x0000002010107812 */ /* 0x000fe200078ef813 */
[----:B------:R-:W-:Y:S02]  /*1970*/  UIADD3 UR9, UR16, 0xa180, URZ ;  /* 0x0000a18010097890 */ /* 0x000fe4000fffe03f */
[----:B------:R-:W-:Y:S02]  /*1980*/  ULOP3.LUT UR10, UR7, 0x10000, URZ, 0xfc, !UPT ;  /* 0x00010000070a7892 */ /* 0x000fe4000f8efc3f */
[----:B------:R-:W-:Y:S01]  /*1990*/  LEA.HI R16, R16, UR8, RZ, 0x1d ;  /* 0x0000000810107c11 */ /* 0x000fe2000f8fe8ff */
[----:B------:R-:W-:Y:S02]  /*19a0*/  USHF.R.U32.HI UR9, URZ, 0x4, UR9 ;  /* 0x000000043f097899 */ /* 0x000fe40008011609 */
[----:B------:R-:W-:Y:S02]  /*19b0*/  ULEA UR10, UR12, UR10, 0x8 ;  /* 0x0000000a0c0a7291 */ /* 0x000fe4000f8e403f */
[----:B------:R-:W4:Y:S01]  /*19c0*/  LDS R152, [R16+UR16+0x32180] ;  /* 0x0321801010987984 */ /* 0x000f220008000800 */
[----:B------:R-:W-:Y:S01]  /*19d0*/  ULOP3.LUT UR9, UR9, 0x3fff, URZ, 0xc0, !UPT ;  /* 0x00003fff09097892 */ /* 0x000fe2000f8ec03f */
[----:B------:R-:W-:-:S03]  /*19e0*/  UMOV UR11, 0x80000020 ;  /* 0x80000020000b7882 */ /* 0x000fc60000000000 */
[----:B------:R-:W-:-:S04]  /*19f0*/  ULOP3.LUT UR9, UR9, 0x10000, URZ, 0xfc, !UPT ;  /* 0x0001000009097892 */ /* 0x000fc8000f8efc3f */
[----:B------:R-:W-:-:S03]  /*1a00*/  UIADD3 UR13, UR8, UR9, URZ ;  /* 0x00000009080d7290 */ /* 0x000fc6000fffe03f */
[----:B------:R-:W-:Y:S01]  /*1a10*/  UMOV UR8, UR10 ;  /* 0x0000000a00087c82 */ /* 0x000fe20008000000 */
[----:B------:R-:W-:-:S03]  /*1a20*/  UMOV UR9, 0xc0000010 ;  /* 0xc000001000097882 */ /* 0x000fc60000000000 */
[----:B------:R-:W-:Y:S01]  /*1a30*/  UMOV UR10, UR13 ;  /* 0x0000000d000a7c82 */ /* 0x000fe20008000000 */
[----:B----4-:R-:W-:-:S06]  /*1a40*/  WARPGROUP.ARRIVE ;  /* 0x00000000000079c5 */ /* 0x010fcc0000000000 */
[----:B------:R-:W-:Y:S03]  /*1a50*/  IGMMA.SP.64x256x64.S8.S8 R24, gdesc[UR8], R24, UP0, R152, gsb0 ;  /* 0x06809800081879f1 */ /* 0x000fe6000b841218 */
[----:B------:R-:W-:Y:S02]  /*1a60*/  WARPGROUP.DEPBAR.LE gsb0, 0x0 ;  /* 0x00008000000079c5 */ /* 0x000fe40000010000 */
[----:B------:R-:W-:Y:S05]  /*1a70*/  @!P1 BRA `(.L_x_23) ;  /* 0x0000000000049947 */ /* 0x000fea0003800000 */
[----:B------:R-:W-:Y:S01]  /*1a80*/  BPT.TRAP 0x1 ;  /* 0x000000040000795c */ /* 0x000fe20000300000 */
.L_x_23:
[----:B------:R-:W-:-:S13]  /*1a90*/  LOP3.LUT P0, RZ, R6, R5, RZ, 0xc0, !PT ;  /* 0x0000000506ff7212 */ /* 0x000fda000780c0ff */
[----:B------:R-:W-:-:S05]  /*1aa0*/  @P0 LEA R16, R15, UR16, 0x3 ;  /* 0x000000100f100c11 */ /* 0x000fca000f8e18ff */
[----:B------:R-:W-:-:S05]  /*1ab0*/  @P0 VIADD R16, R16, 0x50 ;  /* 0x0000005010100836 */ /* 0x000fca0000000000 */
[----:B------:R-:W-:-:S04]  /*1ac0*/  @P0 PRMT R16, R7, 0x654, R16 ;  /* 0x0000065407100816 */ /* 0x000fc80000000010 */
[----:B------:R4:W-:Y:S01]  /*1ad0*/  @P0 SYNCS.ARRIVE.TRANS64.RED.A1T0 RZ, [R16+URZ], RZ ;  /* 0x000000ff10ff09a7 */ /* 0x0009e2000810043f */
[----:B------:R-:W-:-:S13]  /*1ae0*/  ISETP.GT.U32.AND P0, PT, R4, 0x1, PT ;  /* 0x000000010400780c */ /* 0x000fda0003f04070 */
[----:B----4-:R-:W-:Y:S05]  /*1af0*/  @P0 BRA `(.L_x_24) ;  /* 0x0000000000040947 */ /* 0x010fea0003800000 */
[----:B------:R-:W-:Y:S01]  /*1b00*/  BPT.TRAP 0x1 ;  /* 0x000000040000795c */ /* 0x000fe20000300000 */
.L_x_24:
[----:B------:R-:W-:Y:S01]  /*1b10*/  UIADD3 UR12, UR12, 0x1, URZ ;  /* 0x000000010c0c7890 */ /* 0x000fe2000fffe03f */
[C---:B------:R-:W-:Y:S01]  /*1b20*/  ISETP.GT.AND P1, PT, R12.reuse, 0x1, PT ;  /* 0x000000010c00780c */ /* 0x040fe20003f24270 */
[----:B------:R-:W-:Y:S02]  /*1b30*/  VIADD R15, R15, 0x1 ;  /* 0x000000010f0f7836 */ /* 0x000fe40000000000 */
[----:B------:R-:W-:Y:S01]  /*1b40*/  UISETP.NE.AND UP0, UPT, UR12, 0xa, UPT ;  /* 0x0000000a0c00788c */ /* 0x000fe2000bf05270 */
[----:B------:R-:W-:Y:S02]  /*1b50*/  VIADD R12, R12, 0xffffffff ;  /* 0xffffffff0c0c7836 */ /* 0x000fe40000000000 */
[C---:B------:R-:W-:Y:S01]  /*1b60*/  ISETP.NE.AND P0, PT, R15.reuse, 0xa, PT ;  /* 0x0000000a0f00780c */ /* 0x040fe20003f05270 */
[----:B------:R-:W-:Y:S02]  /*1b70*/  USEL UR8, URZ, 0x1, UP0 ;  /* 0x000000013f087887 */ /* 0x000fe40008000000 */
[----:B------:R-:W-:Y:S01]  /*1b80*/  USEL UR12, UR12, URZ, UP0 ;  /* 0x0000003f0c0c7287 */ /* 0x000fe20008000000 */
[----:B------:R-:W-:Y:S01]  /*1b90*/  SEL R15, R15, RZ, P0 ;  /* 0x000000ff0f0f7207 */ /* 0x000fe20000000000 */
[----:B------:R-:W-:-:S02]  /*1ba0*/  UPLOP3.LUT UP0, UPT, UPT, UPT, UPT, 0x80, 0x0 ;  /* 0x000000000000789c */ /* 0x000fc40003f0f070 */
[----:B------:R-:W-:Y:S01]  /*1bb0*/  LOP3.LUT R20, R20, UR8, RZ, 0x3c, !PT ;  /* 0x0000000814147c12 */ /* 0x000fe2000f8e3cff */
[----:B------:R-:W-:Y:S08]  /*1bc0*/  @P1 BRA `(.L_x_25) ;  /* 0xfffffffc001c1947 */ /* 0x000ff0000383ffff */
.L_x_18:
[----:B------:R-:W4:Y:S01]  /*1bd0*/  LDC R20, c[0x0][0x288] ;  /* 0x0000a200ff147b82 */ /* 0x000f220000000800 */
[----:B------:R-:W-:Y:S01]  /*1be0*/  LOP3.LUT R12, R0, 0x60, RZ, 0xc0, !PT ;  /* 0x00000060000c7812 */ /* 0x000fe200078ec0ff */
[----:B------:R-:W-:Y:S01]  /*1bf0*/  IMAD.SHL.U32 R21, R10, 0x100, RZ ;  /* 0x000001000a157824 */ /* 0x000fe200078e00ff */
[----:B------:R-:W-:Y:S01]  /*1c00*/  SHF.R.U32.HI R15, RZ, 0x2, R0 ;  /* 0x00000002ff0f7819 */ /* 0x000fe20000011600 */
[----:B------:R-:W-:Y:S01]  /*1c10*/  UIADD3 UR5, UR6, UR5, URZ ;  /* 0x0000000506057290 */ /* 0x000fe2000fffe03f */
[----:B------:R-:W-:Y:S01]  /*1c20*/  SHF.R.U32.HI R12, RZ, 0x5, R12 ;  /* 0x00000005ff0c7819 */ /* 0x000fe2000001160c */
[----:B------:R-:W-:Y:S01]  /*1c30*/  ULDC UR12, c[0x0][0x284] ;  /* 0x0000a100000c7ab9 */ /* 0x000fe20000000800 */
[----:B------:R-:W-:Y:S01]  /*1c40*/  LOP3.LUT R15, R15, 0x7, RZ, 0xc0, !PT ;  /* 0x000000070f0f7812 */ /* 0x000fe200078ec0ff */
[----:B------:R-:W-:Y:S01]  /*1c50*/  UISETP.GT.U32.AND UP0, UPT, UR5, 0x9, UPT ;  /* 0x000000090500788c */ /* 0x000fe2000bf04070 */
[----:B-1----:R-:W-:Y:S01]  /*1c60*/  SHF.R.U32.HI R17, RZ, 0x1, R0 ;  /* 0x00000001ff117819 */ /* 0x002fe20000011600 */
[----:B------:R-:W-:Y:S01]  /*1c70*/  IMAD.SHL.U32 R16, R12, 0x10, RZ ;  /* 0x000000100c107824 */ /* 0x000fe200078e00ff */
[----:B------:R-:W-:Y:S01]  /*1c80*/  SHF.R.S32.HI R22, RZ, 0x1f, R9 ;  /* 0x0000001fff167819 */ /* 0x000fe20000011409 */
[----:B------:R-:W-:Y:S01]  /*1c90*/  UISETP.LT.U32.AND UP0, UPT, UR6, 0xa, UP0 ;  /* 0x0000000a0600788c */ /* 0x000fe20008701070 */
[----:B------:R-:W-:-:S02]  /*1ca0*/  WARPGROUP.DEPBAR.LE gsb0, 0x0 ;  /* 0x00008000000079c5 */ /* 0x000fc40000010000 */
[--C-:B------:R-:W-:Y:S01]  /*1cb0*/  LOP3.LUT R16, R16, 0xfffffff0, R15.reuse, 0xe2, !PT ;  /* 0xfffffff010107812 */ /* 0x100fe200078ee20f */
[----:B------:R-:W-:Y:S01]  /*1cc0*/  IMAD R15, R12, -0x10, -R15 ;  /* 0xfffffff00c0f7824 */ /* 0x000fe200078e0a0f */
[----:B------:R-:W-:Y:S01]  /*1cd0*/  LOP3.LUT R12, R8, 0x1, RZ, 0xc0, !PT ;  /* 0x00000001080c7812 */ /* 0x000fe200078ec0ff */
[----:B------:R-:W-:Y:S01]  /*1ce0*/  UISETP.GE.U32.AND UP1, UPT, UR6, 0xa, UPT ;  /* 0x0000000a0600788c */ /* 0x000fe2000bf26070 */
[----:B------:R-:W-:Y:S01]  /*1cf0*/  LOP3.LUT R16, R16, 0x40, R17, 0xf8, !PT ;  /* 0x0000004010107812 */ /* 0x000fe200078ef811 */
[----:B------:R-:W-:Y:S01]  /*1d00*/  IMAD.SHL.U32 R17, R14, 0x80, RZ ;  /* 0x000000800e117824 */ /* 0x000fe200078e00ff */
[----:B------:R-:W-:Y:S01]  /*1d10*/  ULDC.64 UR10, c[0x0][0x6d0] ;  /* 0x0001b400000a7ab9 */ /* 0x000fe20000000a00 */
[----:B------:R-:W-:Y:S01]  /*1d20*/  UIMAD.WIDE.U32 UR8, UR5, -0x33333333, URZ ;  /* 0xcccccccd050878a5 */ /* 0x000fe2000f8e003f */
[----:B0-----:R-:W-:Y:S01]  /*1d30*/  IMAD R18, R12, -0x40, R15 ;  /* 0xffffffc00c127824 */ /* 0x001fe200078e020f */
[----:B----4-:R-:W-:Y:S01]  /*1d40*/  ISETP.GE.AND P0, PT, R21, R20, PT ;  /* 0x000000141500720c */ /* 0x010fe20003f06270 */
[----:B------:R-:W-:Y:S01]  /*1d50*/  USEL UR7, URZ, 0x1, !UP0 ;  /* 0x000000013f077887 */ /* 0x000fe2000c000000 */
[----:B------:R-:W-:Y:S01]  /*1d60*/  LOP3.LUT R154, R16, R17, RZ, 0xfc, !PT ;  /* 0x00000011109a7212 */ /* 0x000fe200078efcff */
[----:B------:R-:W-:Y:S01]  /*1d70*/  IMAD R14, R22, UR10, RZ ;  /* 0x0000000a160e7c24 */ /* 0x000fe2000f8e02ff */
[----:B------:R-:W-:Y:S01]  /*1d80*/  ISETP.GE.OR P0, PT, R17, UR12, P0 ;  /* 0x0000000c11007c0c */ /* 0x000fe20008706670 */
[----:B------:R-:W-:Y:S01]  /*1d90*/  USHF.R.U32.HI UR8, URZ, 0x3, UR9 ;  /* 0x000000033f087899 */ /* 0x000fe20008011609 */
[----:B------:R-:W-:Y:S01]  /*1da0*/  SHF.R.S32.HI R155, RZ, 0x1f, R154 ;  /* 0x0000001fff9b7819 */ /* 0x000fe2000001149a */
[----:B------:R-:W-:Y:S01]  /*1db0*/  ULOP3.LUT UR4, UR4, UR7, URZ, 0x3c, !UPT ;  /* 0x0000000704047292 */ /* 0x000fe2000f8e3c3f */
[----:B------:R-:W-:Y:S01]  /*1dc0*/  LOP3.LUT R12, R0, 0x3, RZ, 0xc0, !PT ;  /* 0x00000003000c7812 */ /* 0x000fe200078ec0ff */
[C---:B------:R-:W-:Y:S01]  /*1dd0*/  IMAD R19, R9.reuse, UR11, R14 ;  /* 0x0000000b09137c24 */ /* 0x040fe2000f8e020e */
[----:B------:R-:W-:Y:S01]  /*1de0*/  UIMAD UR5, UR8, -0xa, UR5 ;  /* 0xfffffff6080578a4 */ /* 0x000fe2000f8e0205 */
[----:B------:R-:W-:Y:S01]  /*1df0*/  IMAD.WIDE.U32 R14, R9, UR10, R154 ;  /* 0x0000000a090e7c25 */ /* 0x000fe2000f8e009a */
[----:B------:R-:W-:-:S03]  /*1e00*/  @UP1 ULOP3.LUT UR4, UR4, 0x1, UR8, 0x78, !UPT ;  /* 0x0000000104041892 */ /* 0x000fc6000f8e7808 */
[----:B------:R-:W-:Y:S01]  /*1e10*/  IMAD R16, R12, -0x2, R20 ;  /* 0xfffffffe0c107824 */ /* 0x000fe200078e0214 */
[----:B------:R-:W-:Y:S01]  /*1e20*/  IADD3 R12, -R17, UR12, R18 ;  /* 0x0000000c110c7c10 */ /* 0x000fe2000fffe112 */
[----:B------:R-:W-:Y:S02]  /*1e30*/  IMAD.IADD R19, R15, 0x1, R19 ;  /* 0x000000010f137824 */ /* 0x000fe400078e0213 */
[----:B------:R-:W-:Y:S02]  /*1e40*/  IMAD.MOV.U32 R18, RZ, RZ, R14 ;  /* 0x000000ffff127224 */ /* 0x000fe400078e000e */
[----:B------:R-:W-:Y:S02]  /*1e50*/  IMAD.IADD R15, R16, 0x1, -R21 ;  /* 0x00000001100f7824 */ /* 0x000fe400078e0a15 */
[----:B------:R-:W-:Y:S01]  /*1e60*/  IMAD.MOV.U32 R14, RZ, RZ, -0x1 ;  /* 0xffffffffff0e7424 */ /* 0x000fe200078e00ff */
[----:B------:R-:W-:Y:S06]  /*1e70*/  @P0 BRA `(.L_x_26) ;  /* 0x0000009000880947 */ /* 0x000fec0003800000 */
[----:B------:R-:W0:Y:S01]  /*1e80*/  LDC.64 R16, c[0x0][0x6c8] ;  /* 0x0001b200ff107b82 */ /* 0x000e220000000a00 */
[----:B------:R-:W-:Y:S01]  /*1e90*/  IMAD.WIDE R20, R10, 0x100, RZ ;  /* 0x000001000a147825 */ /* 0x000fe200078e02ff */
[----:B---3-5:R-:W-:Y:S01]  /*1ea0*/  ISETP.NE.AND P1, PT, R13, RZ, PT ;  /* 0x000000ff0d00720c */ /* 0x028fe20003f25270 */
[----:B------:R-:W-:Y:S01]  /*1eb0*/  BSSY B0, `(.L_x_26) ;  /* 0x000091e000007945 */ /* 0x000fe20003800000 */
[----:B------:R-:W-:Y:S01]  /*1ec0*/  ISETP.GT.AND P0, PT, R15, RZ, PT ;  /* 0x000000ff0f00720c */ /* 0x000fe20003f04270 */
[----:B------:R-:W-:-:S03]  /*1ed0*/  IMAD.SHL.U32 R23, R0, 0x2, RZ ;  /* 0x0000000200177824 */ /* 0x000fc600078e00ff */
[----:B------:R-:W-:Y:S02]  /*1ee0*/  ISETP.GT.AND P5, PT, R12, RZ, P0 ;  /* 0x000000ff0c00720c */ /* 0x000fe400007a4270 */
[----:B------:R-:W-:Y:S01]  /*1ef0*/  LOP3.LUT R163, R20, 0x6, R23, 0xf8, !PT ;  /* 0x0000000614a37812 */ /* 0x000fe200078ef817 */
[----:B0-----:R-:W-:-:S04]  /*1f00*/  IMAD R10, R21, R16, RZ ;  /* 0x00000010150a7224 */ /* 0x001fc800078e02ff */
[----:B------:R-:W-:-:S04]  /*1f10*/  IMAD.WIDE.U32 R156, R163, R16, R18 ;  /* 0x00000010a39c7225 */ /* 0x000fc800078e0012 */
[----:B------:R-:W-:-:S04]  /*1f20*/  IMAD R19, R163, R17, R10 ;  /* 0x00000011a3137224 */ /* 0x000fc800078e020a */
[----:B------:R-:W-:Y:S01]  /*1f30*/  IMAD.IADD R165, R157, 0x1, R19 ;  /* 0x000000019da57824 */ /* 0x000fe200078e0213 */
[----:B------:R-:W-:Y:S06]  /*1f40*/  @!P1 BRA `(.L_x_27) ;  /* 0x0000006400549947 */ /* 0x000fec0003800000 */
[----:B------:R-:W-:Y:S01]  /*1f50*/  ULDC.64 UR8, c[0x0][0x6b8] ;  /* 0x0001ae0000087ab9 */ /* 0x000fe20000000a00 */
[----:B------:R-:W-:Y:S01]  /*1f60*/  ULDC.64 UR12, c[0x0][0x6b0] ;  /* 0x0001ac00000c7ab9 */ /* 0x000fe20000000a00 */
[----:B------:R-:W-:Y:S01]  /*1f70*/  IMAD R10, R22, UR8, RZ ;  /* 0x00000008160a7c24 */ /* 0x000fe2000f8e02ff */
[----:B------:R-:W-:Y:S01]  /*1f80*/  ULDC.64 UR16, c[0x0][0x6a8] ;  /* 0x0001aa0000107ab9 */ /* 0x000fe20000000a00 */
[C---:B------:R-:W-:Y:S01]  /*1f90*/  IMAD.WIDE.U32 R22, R9.reuse, UR8, R154 ;  /* 0x0000000809167c25 */ /* 0x040fe2000f8e009a */
[----:B------:R-:W0:Y:S01]  /*1fa0*/  LDC.64 R152, c[0x0][0x6b0] ;  /* 0x0001ac00ff987b82 */ /* 0x000e220000000a00 */
[----:B------:R-:W-:Y:S02]  /*1fb0*/  ULDC.64 UR10, c[0x0][0x6c0] ;  /* 0x0001b000000a7ab9 */ /* 0x000fe40000000a00 */
[----:B------:R-:W-:Y:S02]  /*1fc0*/  IMAD R161, R9, UR9, R10 ;  /* 0x0000000909a17c24 */ /* 0x000fe4000f8e020a */
[----:B------:R-:W-:-:S02]  /*1fd0*/  IMAD R20, R21, UR12, RZ ;  /* 0x0000000c15147c24 */ /* 0x000fc4000f8e02ff */
[----:B------:R-:W-:Y:S02]  /*1fe0*/  IMAD.IADD R23, R23, 0x1, R161 ;  /* 0x0000000117177824 */ /* 0x000fe400078e02a1 */
[C---:B------:R-:W-:Y:S02]  /*1ff0*/  IMAD R159, R163.reuse, UR13, R20 ;  /* 0x0000000da39f7c24 */ /* 0x040fe4000f8e0214 */
[----:B------:R-:W-:-:S04]  /*2000*/  IMAD.WIDE.U32 R18, R163, UR12, R22 ;  /* 0x0000000ca3127c25 */ /* 0x000fc8000f8e0016 */
[----:B------:R-:W-:Y:S01]  /*2010*/  IMAD.IADD R19, R19, 0x1, R159 ;  /* 0x0000000113137824 */ /* 0x000fe200078e029f */
[----:B------:R-:W-:-:S04]  /*2020*/  LEA R20, P1, R18, UR16, 0x2 ;  /* 0x0000001012147c11 */ /* 0x000fc8000f8210ff */
[----:B------:R-:W-:-:S05]  /*2030*/  LEA.HI.X R21, R18, UR17, R19, 0x2, P1 ;  /* 0x0000001112157c11 */ /* 0x000fca00088f1413 */
[----:B------:R-:W3:Y:S01]  /*2040*/  @P5 LDG.E.LTC128B R10, desc[UR14][R20.64] ;  /* 0x0000000e140a5981 */ /* 0x000ee2000c1e1920 */
[----:B------:R-:W-:Y:S01]  /*2050*/  LEA R18, P1, R156, UR10, 0x2 ;  /* 0x0000000a9c127c11 */ /* 0x000fe2000f8210ff */
[----:B0-----:R-:W-:Y:S01]  /*2060*/  IMAD.WIDE.U32 R152, R163, UR12, R152 ;  /* 0x0000000ca3987c25 */ /* 0x001fe2000f8e0098 */
[----:B------:R-:W-:Y:S01]  /*2070*/  BSSY B1, `(.L_x_28) ;  /* 0x0000014000017945 */ /* 0x000fe20003800000 */
[----:B------:R-:W-:Y:S02]  /*2080*/  ISETP.GT.AND P0, PT, R12, 0x8, P0 ;  /* 0x000000080c00780c */ /* 0x000fe40000704270 */
[----:B------:R-:W-:Y:S02]  /*2090*/  LEA.HI.X R19, R156, UR11, R165, 0x2, P1 ;  /* 0x0000000b9c137c11 */ /* 0x000fe400088f14a5 */
[----:B------:R-:W-:Y:S02]  /*20a0*/  ISETP.GT.AND P1, PT, R15, 0x1, PT ;  /* 0x000000010f00780c */ /* 0x000fe40003f24270 */
[----:B------:R-:W-:Y:S01]  /*20b0*/  IADD3 R158, P4, R154, R152, RZ ;  /* 0x000000989a9e7210 */ /* 0x000fe20007f9e0ff */
[----:B---3--:R-:W-:-:S04]  /*20c0*/  IMAD R157, R10, R13, RZ ;  /* 0x0000000d0a9d7224 */ /* 0x008fc800078e02ff */
[----:B--2---:R-:W-:Y:S01]  /*20d0*/  IMAD R165, R24, R11, R157 ;  /* 0x0000000b18a57224 */ /* 0x004fe200078e029d */
[----:B------:R-:W-:Y:S01]  /*20e0*/  IADD3 R24, P2, R22, R152, RZ ;  /* 0x0000009816187210 */ /* 0x000fe20007f5e0ff */
[----:B------:R-:W-:Y:S01]  /*20f0*/  IMAD.WIDE.U32 R156, R163, UR12, R154 ;  /* 0x0000000ca39c7c25 */ /* 0x000fe2000f8e009a */
[----:B------:R-:W-:Y:S02]  /*2100*/  LEA R22, P6, R16, R18, 0x2 ;  /* 0x0000001210167211 */ /* 0x000fe400078c10ff */
[----:B------:R0:W-:Y:S01]  /*2110*/  @P5 STG.E desc[UR14][R18.64], R165 ;  /* 0x000000a512005986 */ /* 0x0001e2000c10190e */
[----:B------:R-:W-:Y:S01]  /*2120*/  ISETP.GT.AND P5, PT, R12, RZ, P1 ;  /* 0x000000ff0c00720c */ /* 0x000fe20000fa4270 */
[C---:B------:R-:W-:Y:S02]  /*2130*/  IMAD.IADD R163, R159.reuse, 0x1, R153 ;  /* 0x000000019fa37824 */ /* 0x040fe400078e0299 */
[----:B------:R-:W-:Y:S02]  /*2140*/  IMAD.IADD R157, R159, 0x1, R157 ;  /* 0x000000019f9d7824 */ /* 0x000fe400078e029d */
[----:B------:R-:W-:Y:S01]  /*2150*/  IMAD.X R153, R163, 0x1, R23, P2 ;  /* 0x00000001a3997824 */ /* 0x000fe200010e0617 */
[----:B------:R-:W-:Y:S01]  /*2160*/  LEA R152, P2, R24, UR16, 0x2 ;  /* 0x0000001018987c11 */ /* 0x000fe2000f8410ff */
[----:B------:R-:W-:-:S03]  /*2170*/  IMAD.WIDE.U32 R156, R9, UR8, R156 ;  /* 0x00000008099c7c25 */ /* 0x000fc6000f8e009c */
[----:B------:R-:W-:-:S03]  /*2180*/  LEA.HI.X R153, R24, UR17, R153, 0x2, P2 ;  /* 0x0000001118997c11 */ /* 0x000fc600090f1499 */
[----:B0-----:R-:W-:Y:S06]  /*2190*/  @!P5 BRA `(.L_x_29) ;  /* 0x000000000004d947 */ /* 0x001fec0003800000 */
[----:B------:R0:W5:Y:S02]  /*21a0*/  LDG.E.LTC128B R10, desc[UR14][R152.64] ;  /* 0x0000000e980a7981 */ /* 0x000164000c1e1920 */
.L_x_29:
[----:B------:R-:W-:Y:S05]  /*21b0*/  BSYNC B1 ;  /* 0x0000000000017941 */ /* 0x000fea0003800000 */
.L_x_28:
[----:B-----5:R-:W-:Y:S01]  /*21c0*/  IMAD R154, R10, R13, RZ ;  /* 0x0000000d0a9a7224 */ /* 0x020fe200078e02ff */
[----:B------:R-:W-:Y:S01]  /*21d0*/  LEA.HI.X R23, R16, R19, R17, 0x2, P6 ;  /* 0x0000001310177211 */ /* 0x000fe200030f1411 */
[----:B------:R-:W-:Y:S01]  /*21e0*/  IMAD.IADD R157, R161, 0x1, R157 ;  /* 0x00000001a19d7824 */ /* 0x000fe200078e029d */
[C---:B------:R-:W-:Y:S01]  /*21f0*/  LEA R24, P2, R156.reuse, UR16, 0x2 ;  /* 0x000000109c187c11 */ /* 0x040fe2000f8410ff */
[----:B------:R-:W-:Y:S01]  /*2200*/  IMAD R165, R25, R11, R154 ;  /* 0x0000000b19a57224 */ /* 0x000fe200078e029a */
[----:B------:R-:W-:Y:S01]  /*2210*/  BSSY B1, `(.L_x_30) ;  /* 0x0000006000017945 */ /* 0x000fe20003800000 */
[----:B------:R-:W-:Y:S01]  /*2220*/  IMAD.X R159, R155, 0x1, R163, P4 ;  /* 0x000000019b9f7824 */ /* 0x000fe200020e06a3 */
[----:B------:R-:W-:Y:S02]  /*2230*/  LEA.HI.X R25, R156, UR17, R157, 0x2, P2 ;  /* 0x000000119c197c11 */ /* 0x000fe400090f149d */
[----:B------:R1:W-:Y:S01]  /*2240*/  @P5 STG.E desc[UR14][R22.64], R165 ;  /* 0x000000a516005986 */ /* 0x0003e2000c10190e */
[----:B------:R-:W-:Y:S06]  /*2250*/  @!P0 BRA `(.L_x_31) ;  /* 0x0000000000048947 */ /* 0x000fec0003800000 */
[----:B------:R2:W5:Y:S02]  /*2260*/  LDG.E.LTC128B R10, desc[UR14][R24.64+0x20] ;  /* 0x0000200e180a7981 */ /* 0x000564000c1e1920 */
.L_x_31:
[----:B------:R-:W-:Y:S05]  /*2270*/  BSYNC B1 ;  /* 0x0000000000017941 */ /* 0x000fea0003800000 */
.L_x_30:
[----:B-----5:R-:W-:Y:S01]  /*2280*/  IMAD R154, R10, R13, RZ ;  /* 0x0000000d0a9a7224 */ /* 0x020fe200078e02ff */
[----:B------:R-:W-:Y:S01]  /*2290*/  ISETP.GT.AND P1, PT, R12, 0x8, P1 ;  /* 0x000000080c00780c */ /* 0x000fe20000f24270 */
[----:B--2---:R-:W-:Y:S01]  /*22a0*/  IMAD.WIDE.U32 R24, R9, UR8, R158 ;  /* 0x0000000809187c25 */ /* 0x004fe2000f8e009e */
[----:B------:R-:W-:Y:S01]  /*22b0*/  ISETP.GT.AND P2, PT, R15, 0x8, PT ;  /* 0x000000080f00780c */ /* 0x000fe20003f44270 */
[----:B------:R-:W-:Y:S01]  /*22c0*/  USHF.L.U64.HI UR10, UR12, 0x5, UR13 ;  /* 0x000000050c0a7899 */ /* 0x000fe2000801020d */
[----:B------:R-:W-:Y:S01]  /*22d0*/  BSSY B1, `(.L_x_32) ;  /* 0x000000a000017945 */ /* 0x000fe20003800000 */
[----:B------:R-:W-:Y:S01]  /*22e0*/  IMAD R157, R26, R11, R154 ;  /* 0x0000000b1a9d7224 */ /* 0x000fe200078e029a */
[----:B------:R-:W-:Y:S01]  /*22f0*/  LEA R154, P5, R24, UR16, 0x2 ;  /* 0x00000010189a7c11 */ /* 0x000fe2000f8a10ff */
[----:B------:R-:W-:Y:S01]  /*2300*/  IMAD.IADD R9, R161, 0x1, R25 ;  /* 0x00000001a1097824 */ /* 0x000fe200078e0219 */
[----:B------:R-:W-:Y:S01]  /*2310*/  USHF.L.U32 UR9, UR12, 0x5, URZ ;  /* 0x000000050c097899 */ /* 0x000fe2000800063f */
[----:B------:R-:W-:Y:S01]  /*2320*/  ISETP.GT.AND P4, PT, R12, RZ, P2 ;  /* 0x000000ff0c00720c */ /* 0x000fe20001784270 */
[----:B------:R2:W-:Y:S02]  /*2330*/  @P0 STG.E desc[UR14][R18.64+0x20], R157 ;  /* 0x0000209d12000986 */ /* 0x0005e4000c10190e */
[----:B------:R-:W-:Y:S01]  /*2340*/  LEA.HI.X R155, R24, UR17, R9, 0x2, P5 ;  /* 0x00000011189b7c11 */ /* 0x000fe2000a8f1409 */
[----:B------:R-:W-:Y:S09]  /*2350*/  @!P1 BRA `(.L_x_33) ;  /* 0x0000000000049947 */ /* 0x000ff20003800000 */
[----:B------:R3:W5:Y:S02]  /*2360*/  LDG.E.LTC128B R10, desc[UR14][R154.64+0x20] ;  /* 0x0000200e9a0a7981 */ /* 0x000764000c1e1920 */
.L_x_33:
[----:B------:R-:W-:Y:S05]  /*2370*/  BSYNC B1 ;  /* 0x0000000000017941 */ /* 0x000fea0003800000 */
.L_x_32:
[----:B-----5:R-:W-:Y:S01]  /*2380*/  IMAD R26, R10, R13, RZ ;  /* 0x0000000d0a1a7224 */ /* 0x020fe200078e02ff */
[----:B------:R-:W-:Y:S01]  /*2390*/  IADD3 R24, P0, R20, UR9, RZ ;  /* 0x0000000914187c10 */ /* 0x000fe2000ff1e0ff */
[----:B------:R-:W-:Y:S02]  /*23a0*/  IMAD.MOV.U32 R158, RZ, RZ, R10 ;  /* 0x000000ffff9e7224 */ /* 0x000fe400078e000a */
[----:B------:R-:W-:Y:S01]  /*23b0*/  IMAD R27, R27, R11, R26 ;  /* 0x0000000b1b1b7224 */ /* 0x000fe200078e021a */
[----:B------:R-:W-:-:S04]  /*23c0*/  IADD3.X R25, R21, UR10, RZ, P0, !PT ;  /* 0x0000000a15197c10 */ /* 0x000fc800087fe4ff */
[----:B------:R4:W-:Y:S04]  /*23d0*/  @P1 STG.E desc[UR14][R22.64+0x20], R27 ;  /* 0x0000201b16001986 */ /* 0x0009e8000c10190e */
[----:B------:R-:W4:Y:S01]  /*23e0*/  @P4 LDG.E.LTC128B R158, desc[UR14][R24.64] ;  /* 0x0000000e189e4981 */ /* 0x000f22000c1e1920 */
[C---:B------:R-:W-:Y:S01]  /*23f0*/  IMAD.SHL.U32 R9, R16.reuse, 0x20, RZ ;  /* 0x0000002010097824 */ /* 0x040fe200078e00ff */
[----:B------:R-:W-:Y:S01]  /*2400*/  SHF.L.U64.HI R10, R16, 0x5, R17 ;  /* 0x00000005100a7819 */ /* 0x000fe20000010211 */
[----:B------:R-:W-:Y:S01]  /*2410*/  BSSY B1, `(.L_x_34) ;  /* 0x000000c000017945 */ /* 0x000fe20003800000 */
[----:B------:R-:W-:Y:S02]  /*2420*/  ISETP.GT.AND P0, PT, R15, 0x9, PT ;  /* 0x000000090f00780c */ /* 0x000fe40003f04270 */
[----:B---3--:R-:W-:-:S02]  /*2430*/  IADD3 R154, P5, R9, R18, RZ ;  /* 0x00000012099a7210 */ /* 0x008fc40007fbe0ff */
[----:B------:R-:W-:-:S03]  /*2440*/  ISETP.GT.AND P1, PT, R12, RZ, P0 ;  /* 0x000000ff0c00720c */ /* 0x000fc60000724270 */
[----:B------:R-:W-:Y:S01]  /*2450*/  IMAD.X R155, R10, 0x1, R19, P5 ;  /* 0x000000010a9b7824 */ /* 0x000fe200028e0613 */
[----:B------:R-:W-:-:S04]  /*2460*/  IADD3 R156, P5, R152, UR9, RZ ;  /* 0x00000009989c7c10 */ /* 0x000fc8000ffbe0ff */
[----:B--2---:R-:W-:Y:S01]  /*2470*/  IADD3.X R157, R153, UR10, RZ, P5, !PT ;  /* 0x0000000a999d7c10 */ /* 0x004fe2000affe4ff */
[----:B----4-:R-:W-:-:S04]  /*2480*/  IMAD R16, R158, R13, RZ ;  /* 0x0000000d9e107224 */ /* 0x010fc800078e02ff */
[----:B------:R-:W-:-:S05]  /*2490*/  IMAD R17, R28, R11, R16 ;  /* 0x0000000b1c117224 */ /* 0x000fca00078e0210 */
[----:B------:R2:W-:Y:S01]  /*24a0*/  @P4 STG.E desc[UR14][R154.64], R17 ;  /* 0x000000119a004986 */ /* 0x0005e2000c10190e */
[----:B------:R-:W-:Y:S05]  /*24b0*/  @!P1 BRA `(.L_x_35) ;  /* 0x0000000000049947 */ /* 0x000fea0003800000 */
[----:B------:R3:W5:Y:S02]  /*24c0*/  LDG.E.LTC128B R158, desc[UR14][R156.64] ;  /* 0x0000000e9c9e7981 */ /* 0x000764000c1e1920 */
.L_x_35:
[----:B------:R-:W-:Y:S05]  /*24d0*/  BSYNC B1 ;  /* 0x0000000000017941 */ /* 0x000fea0003800000 */
.L_x_34:
[----:B------:R-:W-:Y:S01]  /*24e0*/  UIADD3 UR7, UP0, UR9, 0x20, URZ ;  /* 0x0000002009077890 */ /* 0x000fe2000ff1e03f */
[----:B------:R-:W-:Y:S01]  /*24f0*/  ISETP.GT.AND P2, PT, R12, 0x8, P2 ;  /* 0x000000080c00780c */ /* 0x000fe20001744270 */
[----:B-----5:R-:W-:Y:S01]  /*2500*/  IMAD R16, R158, R13, RZ ;  /* 0x0000000d9e107224 */ /* 0x020fe200078e02ff */
[----:B------:R-:W-:Y:S01]  /*2510*/  IADD3 R26, P4, R9, R22, RZ ;  /* 0x00000016091a7210 */ /* 0x000fe20007f9e0ff */
[----:B------:R-:W-:Y:S02]  /*2520*/  UIADD3.X UR8, URZ, UR10, URZ, UP0, !UPT ;  /* 0x0000000a3f087290 */ /* 0x000fe400087fe43f */
[----:B------:R-:W-:Y:S01]  /*2530*/  IADD3 R20, P5, R20, UR7, RZ ;  /* 0x0000000714147c10 */ /* 0x000fe2000ffbe0ff */
[----:B------:R-:W-:Y:S02]  /*2540*/  IMAD R159, R29, R11, R16 ;  /* 0x0000000b1d9f7224 */ /* 0x000fe400078e0210 */
[----:B------:R-:W-:Y:S01]  /*2550*/  IMAD.X R27, R10, 0x1, R23, P4 ;  /* 0x000000010a1b7824 */ /* 0x000fe200020e0617 */
[----:B------:R-:W-:-:S04]  /*2560*/  IADD3.X R21, R21, UR8, RZ, P5, !PT ;  /* 0x0000000815157c10 */ /* 0x000fc8000affe4ff */
[----:B------:R4:W-:Y:S04]  /*2570*/  @P1 STG.E desc[UR14][R26.64], R159 ;  /* 0x0000009f1a001986 */ /* 0x0009e8000c10190e */
[----:B------:R-:W3:Y:S01]  /*2580*/  @P2 LDG.E.LTC128B R158, desc[UR14][R20.64] ;  /* 0x0000000e149e2981 */ /* 0x000ee2000c1e1920 */
[----:B--2---:R-:W-:Y:S01]  /*2590*/  IADD3 R17, P1, R9, 0x20, RZ ;  /* 0x0000002009117810 */ /* 0x004fe20007f3e0ff */
[----:B------:R-:W-:Y:S01]  /*25a0*/  BSSY B1, `(.L_x_36) ;  /* 0x000000c000017945 */ /* 0x000fe20003800000 */
[----:B------:R-:W-:Y:S02]  /*25b0*/  ISETP.GT.AND P4, PT, R12, 0x8, P0 ;  /* 0x000000080c00780c */ /* 0x000fe40000784270 */
[----:B------:R-:W-:Y:S01]  /*25c0*/  IADD3 R18, P5, R17, R18, RZ ;  /* 0x0000001211127210 */ /* 0x000fe20007fbe0ff */
[----:B------:R-:W-:-:S04]  /*25d0*/  IMAD.X R16, RZ, RZ, R10, P1 ;  /* 0x000000ffff107224 */ /* 0x000fc800008e060a */
[----:B------:R-:W-:Y:S02]  /*25e0*/  IMAD.X R19, R16, 0x1, R19, P5 ;  /* 0x0000000110137824 */ /* 0x000fe400028e0613 */
[----:B---3--:R-:W-:-:S04]  /*25f0*/  IMAD R28, R158, R13, RZ ;  /* 0x0000000d9e1c7224 */ /* 0x008fc800078e02ff */
[----:B------:R-:W-:Y:S01]  /*2600*/  IMAD R161, R30, R11, R28 ;  /* 0x0000000b1ea17224 */ /* 0x000fe200078e021c */
[----:B------:R-:W-:-:S04]  /*2610*/  IADD3 R28, P0, R152, UR7, RZ ;  /* 0x00000007981c7c10 */ /* 0x000fc8000ff1e0ff */
[----:B------:R4:W-:Y:S01]  /*2620*/  @P2 STG.E desc[UR14][R18.64], R161 ;  /* 0x000000a112002986 */ /* 0x0009e2000c10190e */
[----:B------:R-:W-:Y:S01]  /*2630*/  IADD3.X R29, R153, UR8, RZ, P0, !PT ;  /* 0x00000008991d7c10 */ /* 0x000fe200087fe4ff */
[----:B------:R-:W-:Y:S07]  /*2640*/  @!P4 BRA `(.L_x_37) ;  /* 0x000000000004c947 */ /* 0x000fee0003800000 */
[----:B------:R2:W5:Y:S02]  /*2650*/  LDG.E.LTC128B R158, desc[UR14][R28.64] ;  /* 0x0000000e1c9e7981 */ /* 0x000564000c1e1920 */
.L_x_37:
[----:B------:R-:W-:Y:S05]  /*2660*/  BSYNC B1 ;  /* 0x0000000000017941 */ /* 0x000fea0003800000 */
.L_x_36:
[----:B------:R-:W-:Y:S01]  /*2670*/  IADD3 R20, P2, R17, R22, RZ ;  /* 0x0000001611147210 */ /* 0x000fe20007f5e0ff */
[----:B----45:R-:W-:Y:S01]  /*2680*/  IMAD R18, R158, R13, RZ ;  /* 0x0000000d9e127224 */ /* 0x030fe200078e02ff */
[C---:B------:R-:W-:Y:S01]  /*2690*/  ISETP.GT.AND P1, PT, R15.reuse, 0x10, PT ;  /* 0x000000100f00780c */ /* 0x040fe20003f24270 */
[----:B------:R-:W-:Y:S01]  /*26a0*/  BSSY B1, `(.L_x_38) ;  /* 0x000000b000017945 */ /* 0x000fe20003800000 */
[----:B------:R-:W-:Y:S01]  /*26b0*/  ISETP.GT.AND P0, PT, R15, 0x11, PT ;  /* 0x000000110f00780c */ /* 0x000fe20003f04270 */
[----:B------:R-:W-:Y:S01]  /*26c0*/  IMAD R31, R31, R11, R18 ;  /* 0x0000000b1f1f7224 */ /* 0x000fe200078e0212 */
[----:B------:R-:W-:Y:S01]  /*26d0*/  ISETP.GT.AND P5, PT, R12, RZ, P1 ;  /* 0x000000ff0c00720c */ /* 0x000fe20000fa4270 */
[----:B------:R-:W-:Y:S01]  /*26e0*/  IMAD.X R21, R16, 0x1, R23, P2 ;  /* 0x0000000110157824 */ /* 0x000fe200010e0617 */
[----:B-1----:R-:W-:Y:S02]  /*26f0*/  IADD3 R22, P2, R24, UR9, RZ ;  /* 0x0000000918167c10 */ /* 0x002fe4000ff5e0ff */
[----:B------:R-:W-:-:S02]  /*2700*/  IADD3 R18, P6, R154, R9, RZ ;  /* 0x000000099a127210 */ /* 0x000fc40007fde0ff */
[----:B------:R1:W-:Y:S01]  /*2710*/  @P4 STG.E desc[UR14][R20.64], R31 ;  /* 0x0000001f14004986 */ /* 0x0003e2000c10190e */
[----:B------:R-:W-:-:S06]  /*2720*/  IADD3.X R23, R25, UR10, RZ, P2, !PT ;  /* 0x0000000a19177c10 */ /* 0x000fcc00097fe4ff */
[----:B------:R-:W-:Y:S05]  /*2730*/  @!P5 BRA `(.L_x_39) ;  /* 0x000000000004d947 */ /* 0x000fea0003800000 */
[----:B------:R3:W5:Y:S02]  /*2740*/  LDG.E.LTC128B R158, desc[UR14][R22.64] ;  /* 0x0000000e169e7981 */ /* 0x000764000c1e1920 */
.L_x_39:
[----:B------:R-:W-:Y:S05]  /*2750*/  BSYNC B1 ;  /* 0x0000000000017941 */ /* 0x000fea0003800000 */
.L_x_38:
[----:B-1---5:R-:W-:Y:S01]  /*2760*/  IMAD R20, R158, R13, RZ ;  /* 0x0000000d9e147224 */ /* 0x022fe200078e02ff */
[----:B------:R-:W-:Y:S01]  /*2770*/  ISETP.GT.AND P2, PT, R12, RZ, P0 ;  /* 0x000000ff0c00720c */ /* 0x000fe20000744270 */
[----:B------:R-:W-:Y:S01]  /*2780*/  IMAD.X R19, R155, 0x1, R10, P6 ;  /* 0x000000019b137824 */ /* 0x000fe200030e060a */
[----:B--2---:R-:W-:Y:S01]  /*2790*/  IADD3 R28, P6, R156, UR9, RZ ;  /* 0x000000099c1c7c10 */ /* 0x004fe2000ffde0ff */
[----:B------:R-:W-:Y:S01]  /*27a0*/  IMAD R21, R32, R11, R20 ;  /* 0x0000000b20157224 */ /* 0x000fe200078e0214 */
[----:B------:R-:W-:Y:S01]  /*27b0*/  BSSY B1, `(.L_x_40) ;  /* 0x0000006000017945 */ /* 0x000fe20003800000 */
[----:B------:R-:W-:Y:S02]  /*27c0*/  IADD3 R20, P4, R26, R9, RZ ;  /* 0x000000091a147210 */ /* 0x000fe40007f9e0ff */
[----:B------:R-:W-:Y:S01]  /*27d0*/  IADD3.X R29, R157, UR10, RZ, P6, !PT ;  /* 0x0000000a9d1d7c10 */ /* 0x000fe2000b7fe4ff */
[----:B------:R1:W-:Y:S05]  /*27e0*/  @P5 STG.E desc[UR14][R18.64], R21 ;  /* 0x0000001512005986 */ /* 0x0003ea000c10190e */
[----:B------:R-:W-:Y:S05]  /*27f0*/  @!P2 BRA `(.L_x_41) ;  /* 0x000000000004a947 */ /* 0x000fea0003800000 */
[----:B------:R2:W5:Y:S02]  /*2800*/  LDG.E.LTC128B R158, desc[UR14][R28.64] ;  /* 0x0000000e1c9e7981 */ /* 0x000564000c1e1920 */
.L_x_41:
[----:B------:R-:W-:Y:S05]  /*2810*/  BSYNC B1 ;  /* 0x0000000000017941 */ /* 0x000fea0003800000 */
.L_x_40:
[----:B-----5:R-:W-:Y:S01]  /*2820*/  IMAD R30, R158, R13, RZ ;  /* 0x0000000d9e1e7224 */ /* 0x020fe200078e02ff */
[----:B------:R-:W-:Y:S01]  /*2830*/  ISETP.GT.AND P1, PT, R12, 0x8, P1 ;  /* 0x000000080c00780c */ /* 0x000fe20000f24270 */
[----:B-1----:R-:W-:Y:S01]  /*2840*/  IMAD.X R21, R27, 0x1, R10, P4 ;  /* 0x000000011b157824 */ /* 0x002fe200020e060a */
[----:B------:R-:W-:Y:S01]  /*2850*/  IADD3 R24, P4, R24, UR7, RZ ;  /* 0x0000000718187c10 */ /* 0x000fe2000ff9e0ff */
[----:B------:R-:W-:Y:S01]  /*2860*/  IMAD R33, R33, R11, R30 ;  /* 0x0000000b21217224 */ /* 0x000fe200078e021e */
[----:B------:R-:W-:Y:S01]  /*2870*/  BSSY B1, `(.L_x_42) ;  /* 0x0000006000017945 */ /* 0x000fe20003800000 */
[----:B------:R-:W-:Y:S02]  /*2880*/  IADD3 R30, P5, R17, R154, RZ ;  /* 0x0000009a111e7210 */ /* 0x000fe40007fbe0ff */
[----:B------:R-:W-:Y:S01]  /*2890*/  IADD3.X R25, R25, UR8, RZ, P4, !PT ;  /* 0x0000000819197c10 */ /* 0x000fe2000a7fe4ff */
[----:B------:R1:W-:Y:S05]  /*28a0*/  @P2 STG.E desc[UR14][R20.64], R33 ;  /* 0x0000002114002986 */ /* 0x0003ea000c10190e */
[----:B------:R-:W-:Y:S05]  /*28b0*/  @!P1 BRA `(.L_x_43) ;  /* 0x0000000000049947 */ /* 0x000fea0003800000 */
[----:B------:R4:W5:Y:S02]  /*28c0*/  LDG.E.LTC128B R158, desc[UR14][R24.64] ;  /* 0x0000000e189e7981 */ /* 0x000964000c1e1920 */
.L_x_43:
[----:B------:R-:W-:Y:S05]  /*28d0*/  BSYNC B1 ;  /* 0x0000000000017941 */ /* 0x000fea0003800000 */
.L_x_42:
[----:B----45:R-:W-:Y:S01]  /*28e0*/  IMAD R24, R158, R13, RZ ;  /* 0x0000000d9e187224 */ /* 0x030fe200078e02ff */
[----:B------:R-:W-:Y:S01]  /*28f0*/  ISETP.GT.AND P2, PT, R12, 0x8, P0 ;  /* 0x000000080c00780c */ /* 0x000fe20000744270 */
[----:B------:R-:W-:Y:S01]  /*2900*/  IMAD.X R31, R16, 0x1, R155, P5 ;  /* 0x00000001101f7824 */ /* 0x000fe200028e069b */
[----:B------:R-:W-:Y:S01]  /*2910*/  BSSY B1, `(.L_x_44) ;  /* 0x0000007000017945 */ /* 0x000fe20003800000 */
[----:B-1----:R-:W-:Y:S01]  /*2920*/  IMAD R33, R34, R11, R24 ;  /* 0x0000000b22217224 */ /* 0x002fe200078e0218 */
[----:B------:R-:W-:-:S04]  /*2930*/  IADD3 R24, P0, R156, UR7, RZ ;  /* 0x000000079c187c10 */ /* 0x000fc8000ff1e0ff */
[----:B------:R1:W-:Y:S01]  /*2940*/  @P1 STG.E desc[UR14][R30.64], R33 ;  /* 0x000000211e001986 */ /* 0x0003e2000c10190e */
[----:B------:R-:W-:-:S04]  /*2950*/  IADD3.X R25, R157, UR8, RZ, P0, !PT ;  /* 0x000000089d197c10 */ /* 0x000fc800087fe4ff */
[----:B------:R-:W-:Y:S05]  /*2960*/  @!P2 BRA `(.L_x_45) ;  /* 0x000000000004a947 */ /* 0x000fea0003800000 */
[----:B------:R4:W5:Y:S02]  /*2970*/  LDG.E.LTC128B R158, desc[UR14][R24.64] ;  /* 0x0000000e189e7981 */ /* 0x000964000c1e1920 */
.L_x_45:
[----:B------:R-:W-:Y:S05]  /*2980*/  BSYNC B1 ;  /* 0x0000000000017941 */ /* 0x000fea0003800000 */
.L_x_44:
[----:B------:R-:W-:Y:S01]  /*2990*/  IADD3 R26, P5, R17, R26, RZ ;  /* 0x0000001a111a7210 */ /* 0x000fe20007fbe0ff */
[----:B----45:R-:W-:Y:S01]  /*29a0*/  IMAD R24, R158, R13, RZ ;  /* 0x0000000d9e187224 */ /* 0x030fe200078e02ff */
[----:B------:R-:W-:Y:S01]  /*29b0*/  ISETP.GT.AND P1, PT, R15, 0x18, PT ;  /* 0x000000180f00780c */ /* 0x000fe20003f24270 */
[----:B------:R-:W-:Y:S01]  /*29c0*/  BSSY B1, `(.L_x_46) ;  /* 0x000000b000017945 */ /* 0x000fe20003800000 */
[----:B-1----:R-:W-:Y:S01]  /*29d0*/  IADD3 R30, P6, R22, UR9, RZ ;  /* 0x00000009161e7c10 */ /* 0x002fe2000ffde0ff */
[----:B------:R-:W-:Y:S01]  /*29e0*/  IMAD R35, R35, R11, R24 ;  /* 0x0000000b23237224 */ /* 0x000fe200078e0218 */
[----:B------:R-:W-:Y:S01]  /*29f0*/  ISETP.GT.AND P4, PT, R12, RZ, P1 ;  /* 0x000000ff0c00720c */ /* 0x000fe20000f84270 */
[----:B------:R-:W-:Y:S01]  /*2a00*/  IMAD.X R27, R16, 0x1, R27, P5 ;  /* 0x00000001101b7824 */ /* 0x000fe200028e061b */
[----:B------:R-:W-:Y:S02]  /*2a10*/  ISETP.GT.AND P0, PT, R15, 0x19, PT ;  /* 0x000000190f00780c */ /* 0x000fe40003f04270 */
[----:B------:R-:W-:-:S02]  /*2a20*/  IADD3 R24, P5, R18, R9, RZ ;  /* 0x0000000912187210 */ /* 0x000fc40007fbe0ff */
[----:B------:R1:W-:Y:S01]  /*2a30*/  @P2 STG.E desc[UR14][R26.64], R35 ;  /* 0x000000231a002986 */ /* 0x0003e2000c10190e */
[----:B------:R-:W-:-:S06]  /*2a40*/  IADD3.X R31, R23, UR10, RZ, P6, !PT ;  /* 0x0000000a171f7c10 */ /* 0x000fcc000b7fe4ff */
[----:B------:R-:W-:Y:S05]  /*2a50*/  @!P4 BRA `(.L_x_47) ;  /* 0x000000000004c947 */ /* 0x000fea0003800000 */
[----:B------:R4:W5:Y:S02]  /*2a60*/  LDG.E.LTC128B R158, desc[UR14][R30.64] ;  /* 0x0000000e1e9e7981 */ /* 0x000964000c1e1920 */
.L_x_47:
[----:B------:R-:W-:Y:S05]  /*2a70*/  BSYNC B1 ;  /* 0x0000000000017941 */ /* 0x000fea0003800000 */
.L_x_46:
[----:B-1---5:R-:W-:Y:S01]  /*2a80*/  IMAD R26, R158, R13, RZ ;  /* 0x0000000d9e1a7224 */ /* 0x022fe200078e02ff */
[----:B------:R-:W-:Y:S01]  /*2a90*/  ISETP.GT.AND P2, PT, R12, RZ, P0 ;  /* 0x000000ff0c00720c */ /* 0x000fe20000744270 */
[----:B------:R-:W-:Y:S01]  /*2aa0*/  IMAD.X R25, R19, 0x1, R10, P5 ;  /* 0x0000000113197824 */ /* 0x000fe200028e060a */
        /* <DEDUP_REMOVED lines=8> */
.L_x_49:
[----:B------:R-:W-:Y:S05]  /*2b30*/  BSYNC B1 ;  /* 0x0000000000017941 */ /* 0x000fea0003800000 */
.L_x_48:
[----:B-----5:R-:W-:Y:S01]  /*2b40*/  IMAD R34, R158, R13, RZ ;  /* 0x0000000d9e227224 */ /* 0x020fe200078e02ff */
[----:B------:R-:W-:Y:S01]  /*2b50*/  ISETP.GT.AND P1, PT, R12, 0x8, P1 ;  /* 0x000000080c00780c */ /* 0x000fe20000f24270 */
[----:B-1----:R-:W-:Y:S01]  /*2b60*/  IMAD.X R27, R21, 0x1, R10, P5 ;  /* 0x00000001151b7824 */ /* 0x002fe200028e060a */
[----:B---3--:R-:W-:Y:S01]  /*2b70*/  IADD3 R22, P4, R22, UR7, RZ ;  /* 0x0000000716167c10 */ /* 0x008fe2000ff9e0ff */
[----:B------:R-:W-:Y:S01]  /*2b80*/  IMAD R37, R37, R11, R34 ;  /* 0x0000000b25257224 */ /* 0x000fe200078e0222 */
[----:B------:R-:W-:Y:S01]  /*2b90*/  BSSY B1, `(.L_x_50) ;  /* 0x0000006000017945 */ /* 0x000fe20003800000 */
[----:B------:R-:W-:Y:S02]  /*2ba0*/  IADD3 R34, P5, R18, R17, RZ ;  /* 0x0000001112227210 */ /* 0x000fe40007fbe0ff */
[----:B------:R-:W-:Y:S01]  /*2bb0*/  IADD3.X R23, R23, UR8, RZ, P4, !PT ;  /* 0x0000000817177c10 */ /* 0x000fe2000a7fe4ff */
[----:B------:R1:W-:Y:S05]  /*2bc0*/  @P2 STG.E desc[UR14][R26.64], R37 ;  /* 0x000000251a002986 */ /* 0x0003ea000c10190e */
[----:B------:R-:W-:Y:S05]  /*2bd0*/  @!P1 BRA `(.L_x_51) ;  /* 0x0000000000049947 */ /* 0x000fea0003800000 */
[----:B------:R3:W5:Y:S02]  /*2be0*/  LDG.E.LTC128B R158, desc[UR14][R22.64] ;  /* 0x0000000e169e7981 */ /* 0x000764000c1e1920 */
.L_x_51:
[----:B------:R-:W-:Y:S05]  /*2bf0*/  BSYNC B1 ;  /* 0x0000000000017941 */ /* 0x000fea0003800000 */
.L_x_50:
[----:B-----5:R-:W-:Y:S01]  /*2c00*/  IMAD R18, R158, R13, RZ ;  /* 0x0000000d9e127224 */ /* 0x020fe200078e02ff */
[----:B------:R-:W-:Y:S01]  /*2c10*/  ISETP.GT.AND P2, PT, R12, 0x8, P0 ;  /* 0x000000080c00780c */ /* 0x000fe20000744270 */
[----:B------:R-:W-:Y:S01]  /*2c20*/  IMAD.X R35, R19, 0x1, R16, P5 ;  /* 0x0000000113237824 */ /* 0x000fe200028e0610 */
[----:B------:R-:W-:Y:S01]  /*2c30*/  BSSY B1, `(.L_x_52) ;  /* 0x0000007000017945 */ /* 0x000fe20003800000 */
[----:B---3--:R-:W-:Y:S01]  /*2c40*/  IMAD R23, R38, R11, R18 ;  /* 0x0000000b26177224 */ /* 0x008fe200078e0212 */
[----:B------:R-:W-:-:S04]  /*2c50*/  IADD3 R18, P0, R28, UR7, RZ ;  /* 0x000000071c127c10 */ /* 0x000fc8000ff1e0ff */
[----:B------:R3:W-:Y:S01]  /*2c60*/  @P1 STG.E desc[UR14][R34.64], R23 ;  /* 0x0000001722001986 */ /* 0x0007e2000c10190e */
[----:B------:R-:W-:-:S04]  /*2c70*/  IADD3.X R19, R29, UR8, RZ, P0, !PT ;  /* 0x000000081d137c10 */ /* 0x000fc800087fe4ff */
[----:B------:R-:W-:Y:S05]  /*2c80*/  @!P2 BRA `(.L_x_53) ;  /* 0x000000000004a947 */ /* 0x000fea0003800000 */
[----:B------:R0:W5:Y:S02]  /*2c90*/  LDG.E.LTC128B R158, desc[UR14][R18.64] ;  /* 0x0000000e129e7981 */ /* 0x000164000c1e1920 */
.L_x_53:
[----:B------:R-:W-:Y:S05]  /*2ca0*/  BSYNC B1 ;  /* 0x0000000000017941 */ /* 0x000fea0003800000 */
.L_x_52:
[----:B------:R-:W-:Y:S01]  /*2cb0*/  IADD3 R20, P5, R20, R17, RZ ;  /* 0x0000001114147210 */ /* 0x000fe20007fbe0ff */
[----:B0----5:R-:W-:Y:S01]  /*2cc0*/  IMAD R18, R158, R13, RZ ;  /* 0x0000000d9e127224 */ /* 0x021fe200078e02ff */
[----:B------:R-:W-:Y:S01]  /*2cd0*/  ISETP.GT.AND P1, PT, R15, 0x20, PT ;  /* 0x000000200f00780c */ /* 0x000fe20003f24270 */
[----:B------:R-:W-:Y:S01]  /*2ce0*/  BSSY B1, `(.L_x_54) ;  /* 0x000000b000017945 */ /* 0x000fe20003800000 */
[----:B------:R-:W-:Y:S01]  /*2cf0*/  IADD3 R22, P6, R30, UR9, RZ ;  /* 0x000000091e167c10 */ /* 0x000fe2000ffde0ff */
[----:B------:R-:W-:Y:S01]  /*2d00*/  IMAD R39, R39, R11, R18 ;  /* 0x0000000b27277224 */ /* 0x000fe200078e0212 */
[----:B------:R-:W-:Y:S01]  /*2d10*/  ISETP.GT.AND P4, PT, R12, RZ, P1 ;  /* 0x000000ff0c00720c */ /* 0x000fe20000f84270 */
[----:B------:R-:W-:Y:S01]  /*2d20*/  IMAD.X R21, R21, 0x1, R16, P5 ;  /* 0x0000000115157824 */ /* 0x000fe200028e0610 */
[----:B------:R-:W-:Y:S02]  /*2d30*/  ISETP.GT.AND P0, PT, R15, 0x21, PT ;  /* 0x000000210f00780c */ /* 0x000fe40003f04270 */
[----:B------:R-:W-:-:S02]  /*2d40*/  IADD3 R18, P5, R24, R9, RZ ;  /* 0x0000000918127210 */ /* 0x000fc40007fbe0ff */
[----:B------:R0:W-:Y:S01]  /*2d50*/  @P2 STG.E desc[UR14][R20.64], R39 ;  /* 0x0000002714002986 */ /* 0x0001e2000c10190e */
[----:B---3--:R-:W-:-:S06]  /*2d60*/  IADD3.X R23, R31, UR10, RZ, P6, !PT ;  /* 0x0000000a1f177c10 */ /* 0x008fcc000b7fe4ff */
[----:B------:R-:W-:Y:S05]  /*2d70*/  @!P4 BRA `(.L_x_55) ;  /* 0x000000000004c947 */ /* 0x000fea0003800000 */
[----:B------:R3:W5:Y:S02]  /*2d80*/  LDG.E.LTC128B R158, desc[UR14][R22.64] ;  /* 0x0000000e169e7981 */ /* 0x000764000c1e1920 */
.L_x_55:
[----:B------:R-:W-:Y:S05]  /*2d90*/  BSYNC B1 ;  /* 0x0000000000017941 */ /* 0x000fea0003800000 */
.L_x_54:
[----:B0----5:R-:W-:Y:S01]  /*2da0*/  IMAD R20, R158, R13, RZ ;  /* 0x0000000d9e147224 */ /* 0x021fe200078e02ff */
        /* <DEDUP_REMOVED lines=10> */
.L_x_57:
[----:B------:R-:W-:Y:S05]  /*2e50*/  BSYNC B1 ;  /* 0x0000000000017941 */ /* 0x000fea0003800000 */
.L_x_56:
[----:B-----5:R-:W-:Y:S01]  /*2e60*/  IMAD R34, R158, R13, RZ ;  /* 0x0000000d9e227224 */ /* 0x020fe200078e02ff */
[----:B------:R-:W-:Y:S01]  /*2e70*/  ISETP.GT.AND P1, PT, R12, 0x8, P1 ;  /* 0x000000080c00780c */ /* 0x000fe20000f24270 */
[----:B0-----:R-:W-:Y:S01]  /*2e80*/  IMAD.X R21, R27, 0x1, R10, P5 ;  /* 0x000000011b157824 */ /* 0x001fe200028e060a */
[----:B----4-:R-:W-:Y:S01]  /*2e90*/  IADD3 R30, P4, R30, UR7, RZ ;  /* 0x000000071e1e7c10 */ /* 0x010fe2000ff9e0ff */
[----:B------:R-:W-:Y:S01]  /*2ea0*/  IMAD R41, R41, R11, R34 ;  /* 0x0000000b29297224 */ /* 0x000fe200078e0222 */
[----:B------:R-:W-:Y:S01]  /*2eb0*/  BSSY B1, `(.L_x_58) ;  /* 0x0000006000017945 */ /* 0x000fe20003800000 */
[----:B------:R-:W-:Y:S02]  /*2ec0*/  IADD3 R34, P5, R24, R17, RZ ;  /* 0x0000001118227210 */ /* 0x000fe40007fbe0ff */
[----:B------:R-:W-:Y:S01]  /*2ed0*/  IADD3.X R31, R31, UR8, RZ, P4, !PT ;  /* 0x000000081f1f7c10 */ /* 0x000fe2000a7fe4ff */
[----:B------:R0:W-:Y:S05]  /*2ee0*/  @P2 STG.E desc[UR14][R20.64], R41 ;  /* 0x0000002914002986 */ /* 0x0001ea000c10190e */
[----:B------:R-:W-:Y:S05]  /*2ef0*/  @!P1 BRA `(.L_x_59) ;  /* 0x0000000000049947 */ /* 0x000fea0003800000 */
[----:B------:R4:W5:Y:S02]  /*2f00*/  LDG.E.LTC128B R158, desc[UR14][R30.64] ;  /* 0x0000000e1e9e7981 */ /* 0x000964000c1e1920 */
.L_x_59:
[----:B------:R-:W-:Y:S05]  /*2f10*/  BSYNC B1 ;  /* 0x0000000000017941 */ /* 0x000fea0003800000 */
.L_x_58:
[----:B-----5:R-:W-:Y:S01]  /*2f20*/  IMAD R24, R158, R13, RZ ;  /* 0x0000000d9e187224 */ /* 0x020fe200078e02ff */
[----:B------:R-:W-:Y:S01]  /*2f30*/  ISETP.GT.AND P2, PT, R12, 0x8, P0 ;  /* 0x000000080c00780c */ /* 0x000fe20000744270 */
[----:B------:R-:W-:Y:S01]  /*2f40*/  IMAD.X R35, R25, 0x1, R16, P5 ;  /* 0x0000000119237824 */ /* 0x000fe200028e0610 */
[----:B------:R-:W-:Y:S01]  /*2f50*/  BSSY B1, `(.L_x_60) ;  /* 0x0000007000017945 */ /* 0x000fe20003800000 */
[----:B----4-:R-:W-:Y:S01]  /*2f60*/  IMAD R31, R42, R11, R24 ;  /* 0x0000000b2a1f7224 */ /* 0x010fe200078e0218 */
[----:B------:R-:W-:-:S04]  /*2f70*/  IADD3 R24, P0, R32, UR7, RZ ;  /* 0x0000000720187c10 */ /* 0x000fc8000ff1e0ff */
[----:B------:R4:W-:Y:S01]  /*2f80*/  @P1 STG.E desc[UR14][R34.64], R31 ;  /* 0x0000001f22001986 */ /* 0x0009e2000c10190e */
[----:B------:R-:W-:-:S04]  /*2f90*/  IADD3.X R25, R33, UR8, RZ, P0, !PT ;  /* 0x0000000821197c10 */ /* 0x000fc800087fe4ff */
[----:B------:R-:W-:Y:S05]  /*2fa0*/  @!P2 BRA `(.L_x_61) ;  /* 0x000000000004a947 */ /* 0x000fea0003800000 */
[----:B------:R0:W5:Y:S02]  /*2fb0*/  LDG.E.LTC128B R158, desc[UR14][R24.64] ;  /* 0x0000000e189e7981 */ /* 0x000164000c1e1920 */
.L_x_61:
[----:B------:R-:W-:Y:S05]  /*2fc0*/  BSYNC B1 ;  /* 0x0000000000017941 */ /* 0x000fea0003800000 */
.L_x_60:
[----:B0-----:R-:W-:Y:S01]  /*2fd0*/  IADD3 R24, P5, R26, R17, RZ ;  /* 0x000000111a187210 */ /* 0x001fe20007fbe0ff */
[----:B-----5:R-:W-:Y:S01]  /*2fe0*/  IMAD R30, R158, R13, RZ ;  /* 0x0000000d9e1e7224 */ /* 0x020fe200078e02ff */
        /* <DEDUP_REMOVED lines=12> */
.L_x_63:
[----:B------:R-:W-:Y:S05]  /*30b0*/  BSYNC B1 ;  /* 0x0000000000017941 */ /* 0x000fea0003800000 */
.L_x_62:
[----:B0----5:R-:W-:Y:S01]  /*30c0*/  IMAD R24, R158, R13, RZ ;  /* 0x0000000d9e187224 */ /* 0x021fe200078e02ff */
[----:B------:R-:W-:Y:S01]  /*30d0*/  ISETP.GT.AND P2, PT, R12, RZ, P0 ;  /* 0x000000ff0c00720c */ /* 0x000fe20000744270 */
[----:B----4-:R-:W-:Y:S01]  /*30e0*/  IMAD.X R31, R19, 0x1, R10, P5 ;  /* 0x00000001131f7824 */ /* 0x010fe200028e060a */
[----:B------:R-:W-:Y:S01]  /*30f0*/  BSSY B1, `(.L_x_64) ;  /* 0x0000008000017945 */ /* 0x000fe20003800000 */
[----:B------:R-:W-:Y:S01]  /*3100*/  IMAD R33, R44, R11, R24 ;  /* 0x0000000b2c217224 */ /* 0x000fe200078e0218 */
[----:B------:R-:W-:Y:S02]  /*3110*/  IADD3 R24, P6, R28, UR9, RZ ;  /* 0x000000091c187c10 */ /* 0x000fe4000ffde0ff */
[----:B------:R-:W-:Y:S02]  /*3120*/  IADD3 R32, P5, R20, R9, RZ ;  /* 0x0000000914207210 */ /* 0x000fe40007fbe0ff */
[----:B------:R0:W-:Y:S01]  /*3130*/  @P4 STG.E desc[UR14][R30.64], R33 ;  /* 0x000000211e004986 */ /* 0x0001e2000c10190e */
[----:B------:R-:W-:-:S04]  /*3140*/  IADD3.X R25, R29, UR10, RZ, P6, !PT ;  /* 0x0000000a1d197c10 */ /* 0x000fc8000b7fe4ff */
[----:B------:R-:W-:Y:S06]  /*3150*/  @!P2 BRA `(.L_x_65) ;  /* 0x000000000004a947 */ /* 0x000fec0003800000 */
[----:B------:R4:W5:Y:S02]  /*3160*/  LDG.E.LTC128B R158, desc[UR14][R24.64] ;  /* 0x0000000e189e7981 */ /* 0x000964000c1e1920 */
.L_x_65:
[----:B------:R-:W-:Y:S05]  /*3170*/  BSYNC B1 ;  /* 0x0000000000017941 */ /* 0x000fea0003800000 */
.L_x_64:
[----:B-----5:R-:W-:Y:S01]  /*3180*/  IMAD R34, R158, R13, RZ ;  /* 0x0000000d9e227224 */ /* 0x020fe200078e02ff */
[----:B------:R-:W-:Y:S01]  /*3190*/  ISETP.GT.AND P1, PT, R12, 0x8, P1 ;  /* 0x000000080c00780c */ /* 0x000fe20000f24270 */
[----:B0-----:R-:W-:Y:S01]  /*31a0*/  IMAD.X R33, R21, 0x1, R10, P5 ;  /* 0x0000000115217824 */ /* 0x001fe200028e060a */
        /* <DEDUP_REMOVED lines=8> */
.L_x_67:
[----:B------:R-:W-:Y:S05]  /*3230*/  BSYNC B1 ;  /* 0x0000000000017941 */ /* 0x000fea0003800000 */
.L_x_66:
        /* <DEDUP_REMOVED lines=10> */
.L_x_69:
[----:B------:R-:W-:Y:S05]  /*32e0*/  BSYNC B1 ;  /* 0x0000000000017941 */ /* 0x000fea0003800000 */
.L_x_68:
[----:B0-----:R-:W-:Y:S01]  /*32f0*/  IADD3 R18, P5, R20, R17, RZ ;  /* 0x0000001114127210 */ /* 0x001fe20007fbe0ff */
[----:B-----5:R-:W-:Y:S01]  /*3300*/  IMAD R22, R158, R13, RZ ;  /* 0x0000000d9e167224 */ /* 0x020fe200078e02ff */
        /* <DEDUP_REMOVED lines=12> */
.L_x_71:
[----:B------:R-:W-:Y:S05]  /*33d0*/  BSYNC B1 ;  /* 0x0000000000017941 */ /* 0x000fea0003800000 */
.L_x_70:
[----:B0----5:R-:W-:Y:S01]  /*33e0*/  IMAD R18, R158, R13, RZ ;  /* 0x0000000d9e127224 */ /* 0x021fe200078e02ff */
[----:B------:R-:W-:Y:S01]  /*33f0*/  ISETP.GT.AND P2, PT, R12, RZ, P0 ;  /* 0x000000ff0c00720c */ /* 0x000fe20000744270 */
[----:B---3--:R-:W-:Y:S01]  /*3400*/  IMAD.X R23, R31, 0x1, R10, P5 ;  /* 0x000000011f177824 */ /* 0x008fe200028e060a */
[----:B------:R-:W-:Y:S01]  /*3410*/  BSSY B1, `(.L_x_72) ;  /* 0x0000008000017945 */ /* 0x000fe20003800000 */
[----:B--2---:R-:W-:Y:S01]  /*3420*/  IMAD R29, R48, R11, R18 ;  /* 0x0000000b301d7224 */ /* 0x004fe200078e0212 */
[----:B------:R-:W-:Y:S02]  /*3430*/  IADD3 R18, P6, R24, UR9, RZ ;  /* 0x0000000918127c10 */ /* 0x000fe4000ffde0ff */
[----:B------:R-:W-:Y:S02]  /*3440*/  IADD3 R28, P5, R32, R9, RZ ;  /* 0x00000009201c7210 */ /* 0x000fe40007fbe0ff */
[----:B------:R0:W-:Y:S01]  /*3450*/  @P4 STG.E desc[UR14][R22.64], R29 ;  /* 0x0000001d16004986 */ /* 0x0001e2000c10190e */
[----:B------:R-:W-:-:S04]  /*3460*/  IADD3.X R19, R25, UR10, RZ, P6, !PT ;  /* 0x0000000a19137c10 */ /* 0x000fc8000b7fe4ff */
[----:B------:R-:W-:Y:S06]  /*3470*/  @!P2 BRA `(.L_x_73) ;  /* 0x000000000004a947 */ /* 0x000fec0003800000 */
[----:B------:R2:W5:Y:S02]  /*3480*/  LDG.E.LTC128B R158, desc[UR14][R18.64] ;  /* 0x0000000e129e7981 */ /* 0x000564000c1e1920 */
.L_x_73:
[----:B------:R-:W-:Y:S05]  /*3490*/  BSYNC B1 ;  /* 0x0000000000017941 */ /* 0x000fea0003800000 */
.L_x_72:
[----:B-----5:R-:W-:Y:S01]  /*34a0*/  IMAD R34, R158, R13, RZ ;  /* 0x0000000d9e227224 */ /* 0x020fe200078e02ff */
[----:B------:R-:W-:Y:S01]  /*34b0*/  ISETP.GT.AND P1, PT, R12, 0x8, P1 ;  /* 0x000000080c00780c */ /* 0x000fe20000f24270 */
[----:B0-----:R-:W-:Y:S01]  /*34c0*/  IMAD.X R29, R33, 0x1, R10, P5 ;  /* 0x00000001211d7824 */ /* 0x001fe200028e060a */
[----:B-1----:R-:W-:Y:S01]  /*34d0*/  IADD3 R26, P4, R26, UR7, RZ ;  /* 0x000000071a1a7c10 */ /* 0x002fe2000ff9e0ff */
[----:B------:R-:W-:Y:S01]  /*34e0*/  IMAD R49, R49, R11, R34 ;  /* 0x0000000b31317224 */ /* 0x000fe200078e0222 */
[----:B------:R-:W-:Y:S01]  /*34f0*/  BSSY B1, `(.L_x_74) ;  /* 0x0000006000017945 */ /* 0x000fe20003800000 */
[----:B------:R-:W-:Y:S02]  /*3500*/  IADD3 R34, P5, R30, R17, RZ ;  /* 0x000000111e227210 */ /* 0x000fe40007fbe0ff */
[----:B------:R-:W-:Y:S01]  /*3510*/  IADD3.X R27, R27, UR8, RZ, P4, !PT ;  /* 0x000000081b1b7c10 */ /* 0x000fe2000a7fe4ff */
[----:B------:R0:W-:Y:S05]  /*3520*/  @P2 STG.E desc[UR14][R28.64], R49 ;  /* 0x000000311c002986 */ /* 0x0001ea000c10190e */
[----:B------:R-:W-:Y:S05]  /*3530*/  @!P1 BRA `(.L_x_75) ;  /* 0x0000000000049947 */ /* 0x000fea0003800000 */
[----:B------:R1:W5:Y:S02]  /*3540*/  LDG.E.LTC128B R158, desc[UR14][R26.64] ;  /* 0x0000000e1a9e7981 */ /* 0x000364000c1e1920 */
.L_x_75:
[----:B------:R-:W-:Y:S05]  /*3550*/  BSYNC B1 ;  /* 0x0000000000017941 */ /* 0x000fea0003800000 */
.L_x_74:
[----:B-1---5:R-:W-:Y:S01]  /*3560*/  IMAD R26, R158, R13, RZ ;  /* 0x0000000d9e1a7224 */ /* 0x022fe200078e02ff */
[----:B------:R-:W-:Y:S01]  /*3570*/  ISETP.GT.AND P2, PT, R12, 0x8, P0 ;  /* 0x000000080c00780c */ /* 0x000fe20000744270 */
[----:B------:R-:W-:Y:S01]  /*3580*/  IMAD.X R35, R31, 0x1, R16, P5 ;  /* 0x000000011f237824 */ /* 0x000fe200028e0610 */
[----:B----4-:R-:W-:Y:S01]  /*3590*/  IADD3 R24, P0, R24, UR7, RZ ;  /* 0x0000000718187c10 */ /* 0x010fe2000ff1e0ff */
[----:B------:R-:W-:Y:S01]  /*35a0*/  IMAD R27, R50, R11, R26 ;  /* 0x0000000b321b7224 */ /* 0x000fe200078e021a */
[----:B------:R-:W-:Y:S02]  /*35b0*/  BSSY B1, `(.L_x_76) ;  /* 0x0000005000017945 */ /* 0x000fe40003800000 */
[----:B------:R-:W-:Y:S02]  /*35c0*/  IADD3.X R25, R25, UR8, RZ, P0, !PT ;  /* 0x0000000819197c10 */ /* 0x000fe400087fe4ff */
[----:B------:R1:W-:Y:S05]  /*35d0*/  @P1 STG.E desc[UR14][R34.64], R27 ;  /* 0x0000001b22001986 */ /* 0x0003ea000c10190e */
[----:B------:R-:W-:Y:S05]  /*35e0*/  @!P2 BRA `(.L_x_77) ;  /* 0x000000000004a947 */ /* 0x000fea0003800000 */
[----:B------:R3:W5:Y:S02]  /*35f0*/  LDG.E.LTC128B R158, desc[UR14][R24.64] ;  /* 0x0000000e189e7981 */ /* 0x000764000c1e1920 */
.L_x_77:
[----:B------:R-:W-:Y:S05]  /*3600*/  BSYNC B1 ;  /* 0x0000000000017941 */ /* 0x000fea0003800000 */
.L_x_76:
[----:B---3--:R-:W-:Y:S01]  /*3610*/  IADD3 R24, P5, R32, R17, RZ ;  /* 0x0000001120187210 */ /* 0x008fe20007fbe0ff */
[----:B-----5:R-:W-:Y:S01]  /*3620*/  IMAD R26, R158, R13, RZ ;  /* 0x0000000d9e1a7224 */ /* 0x020fe200078e02ff */
[C---:B------:R-:W-:Y:S01]  /*3630*/  ISETP.GT.AND P1, PT, R15.reuse, 0x38, PT ;  /* 0x000000380f00780c */ /* 0x040fe20003f24270 */
[----:B------:R-:W-:Y:S01]  /*3640*/  BSSY B1, `(.L_x_78) ;  /* 0x000000b000017945 */ /* 0x000fe20003800000 */
[----:B------:R-:W-:Y:S01]  /*3650*/  ISETP.GT.AND P0, PT, R15, 0x39, PT ;  /* 0x000000390f00780c */ /* 0x000fe20003f04270 */
[----:B------:R-:W-:Y:S01]  /*3660*/  IMAD R51, R51, R11, R26 ;  /* 0x0000000b33337224 */ /* 0x000fe200078e021a */
[----:B------:R-:W-:Y:S01]  /*3670*/  ISETP.GT.AND P4, PT, R12, RZ, P1 ;  /* 0x000000ff0c00720c */ /* 0x000fe20000f84270 */
[----:B------:R-:W-:Y:S01]  /*3680*/  IMAD.X R25, R33, 0x1, R16, P5 ;  /* 0x0000000121197824 */ /* 0x000fe200028e0610 */
[----:B------:R-:W-:Y:S02]  /*3690*/  IADD3 R26, P6, R20, UR9, RZ ;  /* 0x00000009141a7c10 */ /* 0x000fe4000ffde0ff */
[----:B------:R-:W-:-:S02]  /*36a0*/  IADD3 R30, P5, R22, R9, RZ ;  /* 0x00000009161e7210 */ /* 0x000fc40007fbe0ff */
[----:B------:R3:W-:Y:S01]  /*36b0*/  @P2 STG.E desc[UR14][R24.64], R51 ;  /* 0x0000003318002986 */ /* 0x0007e2000c10190e */
[----:B-1----:R-:W-:-:S06]  /*36c0*/  IADD3.X R27, R21, UR10, RZ, P6, !PT ;  /* 0x0000000a151b7c10 */ /* 0x002fcc000b7fe4ff */
[----:B------:R-:W-:Y:S05]  /*36d0*/  @!P4 BRA `(.L_x_79) ;  /* 0x000000000004c947 */ /* 0x000fea0003800000 */
[----:B------:R1:W5:Y:S02]  /*36e0*/  LDG.E.LTC128B R158, desc[UR14][R26.64] ;  /* 0x0000000e1a9e7981 */ /* 0x000364000c1e1920 */
.L_x_79:
[----:B------:R-:W-:Y:S05]  /*36f0*/  BSYNC B1 ;  /* 0x0000000000017941 */ /* 0x000fea0003800000 */
.L_x_78:
[----:B---3-5:R-:W-:Y:S01]  /*3700*/  IMAD R24, R158, R13, RZ ;  /* 0x0000000d9e187224 */ /* 0x028fe200078e02ff */
[----:B------:R-:W-:Y:S01]  /*3710*/  ISETP.GT.AND P2, PT, R12, RZ, P0 ;  /* 0x000000ff0c00720c */ /* 0x000fe20000744270 */
[----:B------:R-:W-:Y:S01]  /*3720*/  IMAD.X R31, R23, 0x1, R10, P5 ;  /* 0x00000001171f7824 */ /* 0x000fe200028e060a */
        /* <DEDUP_REMOVED lines=8> */
.L_x_81:
[----:B------:R-:W-:Y:S05]  /*37b0*/  BSYNC B1 ;  /* 0x0000000000017941 */ /* 0x000fea0003800000 */
.L_x_80:
[----:B-----5:R-:W-:Y:S01]  /*37c0*/  IMAD R34, R158, R13, RZ ;  /* 0x0000000d9e227224 */ /* 0x020fe200078e02ff */
[----:B------:R-:W-:Y:S01]  /*37d0*/  ISETP.GT.AND P1, PT, R12, 0x8, P1 ;  /* 0x000000080c00780c */ /* 0x000fe20000f24270 */
[----:B---3--:R-:W-:Y:S01]  /*37e0*/  IMAD.X R33, R29, 0x1, R10, P5 ;  /* 0x000000011d217824 */ /* 0x008fe200028e060a */
        /* <DEDUP_REMOVED lines=8> */
.L_x_83:
[----:B------:R-:W-:Y:S05]  /*3870*/  BSYNC B1 ;  /* 0x0000000000017941 */ /* 0x000fea0003800000 */
.L_x_82:
[----:B0----5:R-:W-:Y:S01]  /*3880*/  IMAD R20, R158, R13, RZ ;  /* 0x0000000d9e147224 */ /* 0x021fe200078e02ff */
[----:B------:R-:W-:Y:S01]  /*3890*/  ISETP.GT.AND P2, PT, R12, 0x8, P0 ;  /* 0x000000080c00780c */ /* 0x000fe20000744270 */
[----:B------:R-:W-:Y:S01]  /*38a0*/  IMAD.X R35, R23, 0x1, R16, P5 ;  /* 0x0000000117237824 */ /* 0x000fe200028e0610 */
[----:B--2---:R-:W-:Y:S01]  /*38b0*/  IADD3 R18, P0, R18, UR7, RZ ;  /* 0x0000000712127c10 */ /* 0x004fe2000ff1e0ff */
[----:B------:R-:W-:Y:S01]  /*38c0*/  IMAD R21, R54, R11, R20 ;  /* 0x0000000b36157224 */ /* 0x000fe200078e0214 */
[----:B------:R-:W-:Y:S02]  /*38d0*/  BSSY B1, `(.L_x_84) ;  /* 0x0000005000017945 */ /* 0x000fe40003800000 */
[----:B------:R-:W-:Y:S02]  /*38e0*/  IADD3.X R19, R19, UR8, RZ, P0, !PT ;  /* 0x0000000813137c10 */ /* 0x000fe400087fe4ff */
[----:B------:R0:W-:Y:S05]  /*38f0*/  @P1 STG.E desc[UR14][R34.64], R21 ;  /* 0x0000001522001986 */ /* 0x0001ea000c10190e */
[----:B------:R-:W-:Y:S05]  /*3900*/  @!P2 BRA `(.L_x_85) ;  /* 0x000000000004a947 */ /* 0x000fea0003800000 */
[----:B------:R2:W5:Y:S02]  /*3910*/  LDG.E.LTC128B R158, desc[UR14][R18.64] ;  /* 0x0000000e129e7981 */ /* 0x000564000c1e1920 */
.L_x_85:
[----:B------:R-:W-:Y:S05]  /*3920*/  BSYNC B1 ;  /* 0x0000000000017941 */ /* 0x000fea0003800000 */
.L_x_84:
[----:B--2---:R-:W-:Y:S01]  /*3930*/  IADD3 R18, P5, R28, R17, RZ ;  /* 0x000000111c127210 */ /* 0x004fe20007fbe0ff */
        /* <DEDUP_REMOVED lines=10> */
[----:B0-----:R-:W-:-:S06]  /*39e0*/  IADD3.X R21, R27, UR10, RZ, P6, !PT ;  /* 0x0000000a1b157c10 */ /* 0x001fcc000b7fe4ff */
[----:B------:R-:W-:Y:S05]  /*39f0*/  @!P4 BRA `(.L_x_87) ;  /* 0x000000000004c947 */ /* 0x000fea0003800000 */
[----:B------:R0:W5:Y:S02]  /*3a00*/  LDG.E.LTC128B R158, desc[UR14][R20.64] ;  /* 0x0000000e149e7981 */ /* 0x000164000c1e1920 */
.L_x_87:
[----:B------:R-:W-:Y:S05]  /*3a10*/  BSYNC B1 ;  /* 0x0000000000017941 */ /* 0x000fea0003800000 */
.L_x_86:
[----:B--2--5:R-:W-:Y:S01]  /*3a20*/  IMAD R18, R158, R13, RZ ;  /* 0x0000000d9e127224 */ /* 0x024fe200078e02ff */
        /* <DEDUP_REMOVED lines=10> */
.L_x_89:
[----:B------:R-:W-:Y:S05]  /*3ad0*/  BSYNC B1 ;  /* 0x0000000000017941 */ /* 0x000fea0003800000 */
.L_x_88:
[----:B-----5:R-:W-:Y:S01]  /*3ae0*/  IMAD R34, R158, R13, RZ ;  /* 0x0000000d9e227224 */ /* 0x020fe200078e02ff */
[----:B------:R-:W-:Y:S01]  /*3af0*/  ISETP.GT.AND P1, PT, R12, 0x8, P1 ;  /* 0x000000080c00780c */ /* 0x000fe20000f24270 */
[----:B--2---:R-:W-:Y:S01]  /*3b00*/  IMAD.X R29, R33, 0x1, R10, P5 ;  /* 0x00000001211d7824 */ /* 0x004fe200028e060a */
        /* <DEDUP_REMOVED lines=8> */
.L_x_91:
[----:B------:R-:W-:Y:S05]  /*3b90*/  BSYNC B1 ;  /* 0x0000000000017941 */ /* 0x000fea0003800000 */
.L_x_90:
[----:B--2--5:R-:W-:Y:S01]  /*3ba0*/  IMAD R26, R158, R13, RZ ;  /* 0x0000000d9e1a7224 */ /* 0x024fe200078e02ff */
        /* <DEDUP_REMOVED lines=9> */
.L_x_93:
[----:B------:R-:W-:Y:S05]  /*3c40*/  BSYNC B1 ;  /* 0x0000000000017941 */ /* 0x000fea0003800000 */
.L_x_92:
[----:B----4-:R-:W-:Y:S01]  /*3c50*/  IADD3 R24, P5, R32, R17, RZ ;  /* 0x0000001120187210 */ /* 0x010fe20007fbe0ff */
        /* <DEDUP_REMOVED lines=10> */
[----:B--2---:R-:W-:-:S06]  /*3d00*/  IADD3.X R27, R21, UR10, RZ, P6, !PT ;  /* 0x0000000a151b7c10 */ /* 0x004fcc000b7fe4ff */
[----:B------:R-:W-:Y:S05]  /*3d10*/  @!P4 BRA `(.L_x_95) ;  /* 0x000000000004c947 */ /* 0x000fea0003800000 */
[----:B------:R2:W5:Y:S02]  /*3d20*/  LDG.E.LTC128B R158, desc[UR14][R26.64] ;  /* 0x0000000e1a9e7981 */ /* 0x000564000c1e1920 */
.L_x_95:
[----:B------:R-:W-:Y:S05]  /*3d30*/  BSYNC B1 ;  /* 0x0000000000017941 */ /* 0x000fea0003800000 */
.L_x_94:
[----:B----45:R-:W-:Y:S01]  /*3d40*/  IMAD R24, R158, R13, RZ ;  /* 0x0000000d9e187224 */ /* 0x030fe200078e02ff */
[----:B------:R-:W-:Y:S01]  /*3d50*/  ISETP.GT.AND P2, PT, R12, RZ, P0 ;  /* 0x000000ff0c00720c */ /* 0x000fe20000744270 */
[----:B------:R-:W-:Y:S01]  /*3d60*/  IMAD.X R31, R23, 0x1, R10, P5 ;  /* 0x00000001171f7824 */ /* 0x000fe200028e060a */
[----:B------:R-:W-:Y:S01]  /*3d70*/  BSSY B1, `(.L_x_96) ;  /* 0x0000008000017945 */ /* 0x000fe20003800000 */
[----:B---3--:R-:W-:Y:S01]  /*3d80*/  IMAD R33, R60, R11, R24 ;  /* 0x0000000b3c217224 */ /* 0x008fe200078e0218 */
[----:B------:R-:W-:Y:S02]  /*3d90*/  IADD3 R24, P6, R18, UR9, RZ ;  /* 0x0000000912187c10 */ /* 0x000fe4000ffde0ff */
[----:B------:R-:W-:Y:S02]  /*3da0*/  IADD3 R32, P5, R28, R9, RZ ;  /* 0x000000091c207210 */ /* 0x000fe40007fbe0ff */
[----:B------:R3:W-:Y:S01]  /*3db0*/  @P4 STG.E desc[UR14][R30.64], R33 ;  /* 0x000000211e004986 */ /* 0x0007e2000c10190e */
[----:B------:R-:W-:-:S04]  /*3dc0*/  IADD3.X R25, R19, UR10, RZ, P6, !PT ;  /* 0x0000000a13197c10 */ /* 0x000fc8000b7fe4ff */
[----:B------:R-:W-:Y:S06]  /*3dd0*/  @!P2 BRA `(.L_x_97) ;  /* 0x000000000004a947 */ /* 0x000fec0003800000 */
[----:B------:R4:W5:Y:S02]  /*3de0*/  LDG.E.LTC128B R158, desc[UR14][R24.64] ;  /* 0x0000000e189e7981 */ /* 0x000964000c1e1920 */
.L_x_97:
[----:B------:R-:W-:Y:S05]  /*3df0*/  BSYNC B1 ;  /* 0x0000000000017941 */ /* 0x000fea0003800000 */
.L_x_96:
[----:B-----5:R-:W-:Y:S01]  /*3e00*/  IMAD R34, R158, R13, RZ ;  /* 0x0000000d9e227224 */ /* 0x020fe200078e02ff */
[----:B------:R-:W-:Y:S01]  /*3e10*/  ISETP.GT.AND P1, PT, R12, 0x8, P1 ;  /* 0x000000080c00780c */ /* 0x000fe20000f24270 */
[----:B---3--:R-:W-:Y:S01]  /*3e20*/  IMAD.X R33, R29, 0x1, R10, P5 ;  /* 0x000000011d217824 */ /* 0x008fe200028e060a */
[----:B0-----:R-:W-:Y:S01]  /*3e30*/  IADD3 R20, P4, R20, UR7, RZ ;  /* 0x0000000714147c10 */ /* 0x001fe2000ff9e0ff */
[----:B------:R-:W-:Y:S01]  /*3e40*/  IMAD R61, R61, R11, R34 ;  /* 0x0000000b3d3d7224 */ /* 0x000fe200078e0222 */
[----:B------:R-:W-:Y:S01]  /*3e50*/  BSSY B1, `(.L_x_98) ;  /* 0x0000006000017945 */ /* 0x000fe20003800000 */
[----:B------:R-:W-:Y:S02]  /*3e60*/  IADD3 R34, P5, R22, R17, RZ ;  /* 0x0000001116227210 */ /* 0x000fe40007fbe0ff */
[----:B------:R-:W-:Y:S01]  /*3e70*/  IADD3.X R21, R21, UR8, RZ, P4, !PT ;  /* 0x0000000815157c10 */ /* 0x000fe2000a7fe4ff */
[----:B------:R0:W-:Y:S05]  /*3e80*/  @P2 STG.E desc[UR14][R32.64], R61 ;  /* 0x0000003d20002986 */ /* 0x0001ea000c10190e */
[----:B------:R-:W-:Y:S05]  /*3e90*/  @!P1 BRA `(.L_x_99) ;  /* 0x0000000000049947 */ /* 0x000fea0003800000 */
[----:B------:R3:W5:Y:S02]  /*3ea0*/  LDG.E.LTC128B R158, desc[UR14][R20.64] ;  /* 0x0000000e149e7981 */ /* 0x000764000c1e1920 */
.L_x_99:
[----:B------:R-:W-:Y:S05]  /*3eb0*/  BSYNC B1 ;  /* 0x0000000000017941 */ /* 0x000fea0003800000 */
.L_x_98:
[----:B---3-5:R-:W-:Y:S01]  /*3ec0*/  IMAD R20, R158, R13, RZ ;  /* 0x0000000d9e147224 */ /* 0x028fe200078e02ff */
[----:B------:R-:W-:Y:S01]  /*3ed0*/  ISETP.GT.AND P2, PT, R12, 0x8, P0 ;  /* 0x000000080c00780c */ /* 0x000fe20000744270 */
[----:B------:R-:W-:Y:S01]  /*3ee0*/  IMAD.X R35, R23, 0x1, R16, P5 ;  /* 0x0000000117237824 */ /* 0x000fe200028e0610 */
[----:B------:R-:W-:Y:S01]  /*3ef0*/  IADD3 R18, P0, R18, UR7, RZ ;  /* 0x0000000712127c10 */ /* 0x000fe2000ff1e0ff */
[----:B------:R-:W-:Y:S01]  /*3f00*/  IMAD R21, R62, R11, R20 ;  /* 0x0000000b3e157224 */ /* 0x000fe200078e0214 */
[----:B------:R-:W-:Y:S02]  /*3f10*/  BSSY B1, `(.L_x_100) ;  /* 0x0000005000017945 */ /* 0x000fe40003800000 */
[----:B------:R-:W-:Y:S02]  /*3f20*/  IADD3.X R19, R19, UR8, RZ, P0, !PT ;  /* 0x0000000813137c10 */ /* 0x000fe400087fe4ff */
[----:B------:R3:W-:Y:S05]  /*3f30*/  @P1 STG.E desc[UR14][R34.64], R21 ;  /* 0x0000001522001986 */ /* 0x0007ea000c10190e */
[----:B------:R-:W-:Y:S05]  /*3f40*/  @!P2 BRA `(.L_x_101) ;  /* 0x000000000004a947 */ /* 0x000fea0003800000 */
[----:B------:R0:W5:Y:S02]  /*3f50*/  LDG.E.LTC128B R158, desc[UR14][R18.64] ;  /* 0x0000000e129e7981 */ /* 0x000164000c1e1920 */
.L_x_101:
[----:B------:R-:W-:Y:S05]  /*3f60*/  BSYNC B1 ;  /* 0x0000000000017941 */ /* 0x000fea0003800000 */
.L_x_100:
[----:B0-----:R-:W-:Y:S01]  /*3f70*/  IADD3 R18, P5, R28, R17, RZ ;  /* 0x000000111c127210 */ /* 0x001fe20007fbe0ff */
        /* <DEDUP_REMOVED lines=10> */
[----:B---3--:R-:W-:-:S06]  /*4020*/  IADD3.X R21, R27, UR10, RZ, P6, !PT ;  /* 0x0000000a1b157c10 */ /* 0x008fcc000b7fe4ff */
[----:B------:R-:W-:Y:S05]  /*4030*/  @!P4 BRA `(.L_x_103) ;  /* 0x000000000004c947 */ /* 0x000fea0003800000 */
[----:B------:R3:W5:Y:S02]  /*4040*/  LDG.E.LTC128B R158, desc[UR14][R20.64] ;  /* 0x0000000e149e7981 */ /* 0x000764000c1e1920 */
.L_x_103:
[----:B------:R-:W-:Y:S05]  /*4050*/  BSYNC B1 ;  /* 0x0000000000017941 */ /* 0x000fea0003800000 */
.L_x_102:
[----:B0----5:R-:W-:Y:S01]  /*4060*/  IMAD R18, R158, R13, RZ ;  /* 0x0000000d9e127224 */ /* 0x021fe200078e02ff */
[----:B------:R-:W-:Y:S01]  /*4070*/  ISETP.GT.AND P2, PT, R12, RZ, P0 ;  /* 0x000000ff0c00720c */ /* 0x000fe20000744270 */
[----:B------:R-:W-:Y:S01]  /*4080*/  IMAD.X R23, R31, 0x1, R10, P5 ;  /* 0x000000011f177824 */ /* 0x000fe200028e060a */
[----:B------:R-:W-:Y:S01]  /*4090*/  BSSY B1, `(.L_x_104) ;  /* 0x0000008000017945 */ /* 0x000fe20003800000 */
[----:B-1----:R-:W-:Y:S01]  /*40a0*/  IMAD R29, R64, R11, R18 ;  /* 0x0000000b401d7224 */ /* 0x002fe200078e0212 */
[----:B------:R-:W-:Y:S02]  /*40b0*/  IADD3 R18, P6, R24, UR9, RZ ;  /* 0x0000000918127c10 */ /* 0x000fe4000ffde0ff */
[----:B------:R-:W-:Y:S02]  /*40c0*/  IADD3 R28, P5, R32, R9, RZ ;  /* 0x00000009201c7210 */ /* 0x000fe40007fbe0ff */
[----:B------:R0:W-:Y:S01]  /*40d0*/  @P4 STG.E desc[UR14][R22.64], R29 ;  /* 0x0000001d16004986 */ /* 0x0001e2000c10190e */
[----:B------:R-:W-:-:S04]  /*40e0*/  IADD3.X R19, R25, UR10, RZ, P6, !PT ;  /* 0x0000000a19137c10 */ /* 0x000fc8000b7fe4ff */
[----:B------:R-:W-:Y:S06]  /*40f0*/  @!P2 BRA `(.L_x_105) ;  /* 0x000000000004a947 */ /* 0x000fec0003800000 */
[----:B------:R1:W5:Y:S02]  /*4100*/  LDG.E.LTC128B R158, desc[UR14][R18.64] ;  /* 0x0000000e129e7981 */ /* 0x000364000c1e1920 */
.L_x_105:
[----:B------:R-:W-:Y:S05]  /*4110*/  BSYNC B1 ;  /* 0x0000000000017941 */ /* 0x000fea0003800000 */
.L_x_104:
[----:B-----5:R-:W-:Y:S01]  /*4120*/  IMAD R34, R158, R13, RZ ;  /* 0x0000000d9e227224 */ /* 0x020fe200078e02ff */
[----:B------:R-:W-:Y:S01]  /*4130*/  ISETP.GT.AND P1, PT, R12, 0x8, P1 ;  /* 0x000000080c00780c */ /* 0x000fe20000f24270 */
[----:B0-----:R-:W-:Y:S01]  /*4140*/  IMAD.X R29, R33, 0x1, R10, P5 ;  /* 0x00000001211d7824 */ /* 0x001fe200028e060a */
        /* <DEDUP_REMOVED lines=8> */
.L_x_107:
[----:B------:R-:W-:Y:S05]  /*41d0*/  BSYNC B1 ;  /* 0x0000000000017941 */ /* 0x000fea0003800000 */
.L_x_106:
        /* <DEDUP_REMOVED lines=10> */
.L_x_109:
[----:B------:R-:W-:Y:S05]  /*4280*/  BSYNC B1 ;  /* 0x0000000000017941 */ /* 0x000fea0003800000 */
.L_x_108:
        /* <DEDUP_REMOVED lines=14> */
.L_x_111:
[----:B------:R-:W-:Y:S05]  /*4370*/  BSYNC B1 ;  /* 0x0000000000017941 */ /* 0x000fea0003800000 */
.L_x_110:
[----:B----45:R-:W-:Y:S01]  /*4380*/  IMAD R24, R158, R13, RZ ;  /* 0x0000000d9e187224 */ /* 0x030fe200078e02ff */
        /* <DEDUP_REMOVED lines=10> */
.L_x_113:
[----:B------:R-:W-:Y:S05]  /*4430*/  BSYNC B1 ;  /* 0x0000000000017941 */ /* 0x000fea0003800000 */
.L_x_112:
[----:B-----5:R-:W-:Y:S01]  /*4440*/  IMAD R34, R158, R13, RZ ;  /* 0x0000000d9e227224 */ /* 0x020fe200078e02ff */
[----:B------:R-:W-:Y:S01]  /*4450*/  ISETP.GT.AND P1, PT, R12, 0x8, P1 ;  /* 0x000000080c00780c */ /* 0x000fe20000f24270 */
[----:B----4-:R-:W-:Y:S01]  /*4460*/  IMAD.X R33, R29, 0x1, R10, P5 ;  /* 0x000000011d217824 */ /* 0x010fe200028e060a */
        /* <DEDUP_REMOVED lines=8> */
.L_x_115:
[----:B------:R-:W-:Y:S05]  /*44f0*/  BSYNC B1 ;  /* 0x0000000000017941 */ /* 0x000fea0003800000 */
.L_x_114:
[----:B----45:R-:W-:Y:S01]  /*4500*/  IMAD R20, R158, R13, RZ ;  /* 0x0000000d9e147224 */ /* 0x030fe200078e02ff */
[----:B------:R-:W-:Y:S01]  /*4510*/  ISETP.GT.AND P2, PT, R12, 0x8, P0 ;  /* 0x000000080c00780c */ /* 0x000fe20000744270 */
[----:B------:R-:W-:Y:S01]  /*4520*/  IMAD.X R35, R23, 0x1, R16, P5 ;  /* 0x0000000117237824 */ /* 0x000fe200028e0610 */
[----:B-1----:R-:W-:Y:S01]  /*4530*/  IADD3 R18, P0, R18, UR7, RZ ;  /* 0x0000000712127c10 */ /* 0x002fe2000ff1e0ff */
[----:B------:R-:W-:Y:S01]  /*4540*/  IMAD R21, R70, R11, R20 ;  /* 0x0000000b46157224 */ /* 0x000fe200078e0214 */
[----:B------:R-:W-:Y:S02]  /*4550*/  BSSY B1, `(.L_x_116) ;  /* 0x0000005000017945 */ /* 0x000fe40003800000 */
[----:B------:R-:W-:Y:S02]  /*4560*/  IADD3.X R19, R19, UR8, RZ, P0, !PT ;  /* 0x0000000813137c10 */ /* 0x000fe400087fe4ff */
[----:B------:R1:W-:Y:S05]  /*4570*/  @P1 STG.E desc[UR14][R34.64], R21 ;  /* 0x0000001522001986 */ /* 0x0003ea000c10190e */
[----:B------:R-:W-:Y:S05]  /*4580*/  @!P2 BRA `(.L_x_117) ;  /* 0x000000000004a947 */ /* 0x000fea0003800000 */
[----:B------:R4:W5:Y:S02]  /*4590*/  LDG.E.LTC128B R158, desc[UR14][R18.64] ;  /* 0x0000000e129e7981 */ /* 0x000964000c1e1920 */
.L_x_117:
[----:B------:R-:W-:Y:S05]  /*45a0*/  BSYNC B1 ;  /* 0x0000000000017941 */ /* 0x000fea0003800000 */
.L_x_116:
        /* <DEDUP_REMOVED lines=14> */
.L_x_119:
[----:B------:R-:W-:Y:S05]  /*4690*/  BSYNC B1 ;  /* 0x0000000000017941 */ /* 0x000fea0003800000 */
.L_x_118:
[----:B----45:R-:W-:Y:S01]  /*46a0*/  IMAD R18, R158, R13, RZ ;  /* 0x0000000d9e127224 */ /* 0x030fe200078e02ff */
[----:B------:R-:W-:Y:S01]  /*46b0*/  ISETP.GT.AND P2, PT, R12, RZ, P0 ;  /* 0x000000ff0c00720c */ /* 0x000fe20000744270 */
[----:B------:R-:W-:Y:S01]  /*46c0*/  IMAD.X R23, R31, 0x1, R10, P5 ;  /* 0x000000011f177824 */ /* 0x000fe200028e060a */
[----:B------:R-:W-:Y:S01]  /*46d0*/  BSSY B1, `(.L_x_120) ;  /* 0x0000008000017945 */ /* 0x000fe20003800000 */
[----:B0-----:R-:W-:Y:S01]  /*46e0*/  IMAD R29, R72, R11, R18 ;  /* 0x0000000b481d7224 */ /* 0x001fe200078e0212 */
[----:B------:R-:W-:Y:S02]  /*46f0*/  IADD3 R18, P6, R24, UR9, RZ ;  /* 0x0000000918127c10 */ /* 0x000fe4000ffde0ff */
[----:B------:R-:W-:Y:S02]  /*4700*/  IADD3 R28, P5, R32, R9, RZ ;  /* 0x00000009201c7210 */ /* 0x000fe40007fbe0ff */
[----:B------:R0:W-:Y:S01]  /*4710*/  @P4 STG.E desc[UR14][R22.64], R29 ;  /* 0x0000001d16004986 */ /* 0x0001e2000c10190e */
[----:B------:R-:W-:-:S04]  /*4720*/  IADD3.X R19, R25, UR10, RZ, P6, !PT ;  /* 0x0000000a19137c10 */ /* 0x000fc8000b7fe4ff */
[----:B------:R-:W-:Y:S06]  /*4730*/  @!P2 BRA `(.L_x_121) ;  /* 0x000000000004a947 */ /* 0x000fec0003800000 */
[----:B------:R4:W5:Y:S02]  /*4740*/  LDG.E.LTC128B R158, desc[UR14][R18.64] ;  /* 0x0000000e129e7981 */ /* 0x000964000c1e1920 */
.L_x_121:
[----:B------:R-:W-:Y:S05]  /*4750*/  BSYNC B1 ;  /* 0x0000000000017941 */ /* 0x000fea0003800000 */
.L_x_120:
        /* <DEDUP_REMOVED lines=11> */
.L_x_123:
[----:B------:R-:W-:Y:S05]  /*4810*/  BSYNC B1 ;  /* 0x0000000000017941 */ /* 0x000fea0003800000 */
.L_x_122:
[----:B--2--5:R-:W-:Y:S01]  /*4820*/  IMAD R26, R158, R13, RZ ;  /* 0x0000000d9e1a7224 */ /* 0x024fe200078e02ff */
        /* <DEDUP_REMOVED lines=9> */
.L_x_125:
[----:B------:R-:W-:Y:S05]  /*48c0*/  BSYNC B1 ;  /* 0x0000000000017941 */ /* 0x000fea0003800000 */
.L_x_124:
        /* <DEDUP_REMOVED lines=14> */
.L_x_127:
[----:B------:R-:W-:Y:S05]  /*49b0*/  BSYNC B1 ;  /* 0x0000000000017941 */ /* 0x000fea0003800000 */
.L_x_126:
[----:B0----5:R-:W-:Y:S01]  /*49c0*/  IMAD R24, R158, R13, RZ ;  /* 0x0000000d9e187224 */ /* 0x021fe200078e02ff */
        /* <DEDUP_REMOVED lines=10> */
.L_x_129:
[----:B------:R-:W-:Y:S05]  /*4a70*/  BSYNC B1 ;  /* 0x0000000000017941 */ /* 0x000fea0003800000 */
.L_x_128:
        /* <DEDUP_REMOVED lines=11> */
.L_x_131:
[----:B------:R-:W-:Y:S05]  /*4b30*/  BSYNC B1 ;  /* 0x0000000000017941 */ /* 0x000fea0003800000 */
.L_x_130:
        /* <DEDUP_REMOVED lines=10> */
.L_x_133:
[----:B------:R-:W-:Y:S05]  /*4be0*/  BSYNC B1 ;  /* 0x0000000000017941 */ /* 0x000fea0003800000 */
.L_x_132:
        /* <DEDUP_REMOVED lines=14> */
.L_x_135:
[----:B------:R-:W-:Y:S05]  /*4cd0*/  BSYNC B1 ;  /* 0x0000000000017941 */ /* 0x000fea0003800000 */
.L_x_134:
        /* <DEDUP_REMOVED lines=11> */
.L_x_137:
[----:B------:R-:W-:Y:S05]  /*4d90*/  BSYNC B1 ;  /* 0x0000000000017941 */ /* 0x000fea0003800000 */
.L_x_136:
[----:B-----5:R-:W-:Y:S01]  /*4da0*/  IMAD R34, R158, R13, RZ ;  /* 0x0000000d9e227224 */ /* 0x020fe200078e02ff */
[----:B------:R-:W-:Y:S01]  /*4db0*/  ISETP.GT.AND P1, PT, R12, 0x8, P1 ;  /* 0x000000080c00780c */ /* 0x000fe20000f24270 */
[----:B----4-:R-:W-:Y:S01]  /*4dc0*/  IMAD.X R29, R33, 0x1, R10, P5 ;  /* 0x00000001211d7824 */ /* 0x010fe200028e060a */
        /* <DEDUP_REMOVED lines=8> */
.L_x_139:
[----:B------:R-:W-:Y:S05]  /*4e50*/  BSYNC B1 ;  /* 0x0000000000017941 */ /* 0x000fea0003800000 */
.L_x_138:
[----:B----45:R-:W-:Y:S01]  /*4e60*/  IMAD R26, R158, R13, RZ ;  /* 0x0000000d9e1a7224 */ /* 0x030fe200078e02ff */
[----:B------:R-:W-:Y:S01]  /*4e70*/  ISETP.GT.AND P2, PT, R12, 0x8, P0 ;  /* 0x000000080c00780c */ /* 0x000fe20000744270 */
[----:B------:R-:W-:Y:S01]  /*4e80*/  IMAD.X R35, R31, 0x1, R16, P5 ;  /* 0x000000011f237824 */ /* 0x000fe200028e0610 */
[----:B---3--:R-:W-:Y:S01]  /*4e90*/  IADD3 R24, P0, R24, UR7, RZ ;  /* 0x0000000718187c10 */ /* 0x008fe2000ff1e0ff */
[----:B------:R-:W-:Y:S01]  /*4ea0*/  IMAD R27, R82, R11, R26 ;  /* 0x0000000b521b7224 */ /* 0x000fe200078e021a */
[----:B------:R-:W-:Y:S02]  /*4eb0*/  BSSY B1, `(.L_x_140) ;  /* 0x0000005000017945 */ /* 0x000fe40003800000 */
[----:B------:R-:W-:Y:S02]  /*4ec0*/  IADD3.X R25, R25, UR8, RZ, P0, !PT ;  /* 0x0000000819197c10 */ /* 0x000fe400087fe4ff */
[----:B------:R3:W-:Y:S05]  /*4ed0*/  @P1 STG.E desc[UR14][R34.64], R27 ;  /* 0x0000001b22001986 */ /* 0x0007ea000c10190e */
[----:B------:R-:W-:Y:S05]  /*4ee0*/  @!P2 BRA `(.L_x_141) ;  /* 0x000000000004a947 */ /* 0x000fea0003800000 */
[----:B------:R4:W5:Y:S02]  /*4ef0*/  LDG.E.LTC128B R158, desc[UR14][R24.64] ;  /* 0x0000000e189e7981 */ /* 0x000964000c1e1920 */
.L_x_141:
[----:B------:R-:W-:Y:S05]  /*4f00*/  BSYNC B1 ;  /* 0x0000000000017941 */ /* 0x000fea0003800000 */
.L_x_140:
        /* <DEDUP_REMOVED lines=14> */
.L_x_143:
[----:B------:R-:W-:Y:S05]  /*4ff0*/  BSYNC B1 ;  /* 0x0000000000017941 */ /* 0x000fea0003800000 */
.L_x_142:
        /* <DEDUP_REMOVED lines=11> */
.L_x_145:
[----:B------:R-:W-:Y:S05]  /*50b0*/  BSYNC B1 ;  /* 0x0000000000017941 */ /* 0x000fea0003800000 */
.L_x_144:
        /* <DEDUP_REMOVED lines=11> */
.L_x_147:
[----:B------:R-:W-:Y:S05]  /*5170*/  BSYNC B1 ;  /* 0x0000000000017941 */ /* 0x000fea0003800000 */
.L_x_146:
[----:B-1---5:R-:W-:Y:S01]  /*5180*/  IMAD R20, R158, R13, RZ ;  /* 0x0000000d9e147224 */ /* 0x022fe200078e02ff */
        /* <DEDUP_REMOVED lines=9> */
.L_x_149:
[----:B------:R-:W-:Y:S05]  /*5220*/  BSYNC B1 ;  /* 0x0000000000017941 */ /* 0x000fea0003800000 */
.L_x_148:
        /* <DEDUP_REMOVED lines=14> */
.L_x_151:
[----:B------:R-:W-:Y:S05]  /*5310*/  BSYNC B1 ;  /* 0x0000000000017941 */ /* 0x000fea0003800000 */
.L_x_150:
[----:B0----5:R-:W-:Y:S01]  /*5320*/  IMAD R18, R158, R13, RZ ;  /* 0x0000000d9e127224 */ /* 0x021fe200078e02ff */
[----:B------:R-:W-:Y:S01]  /*5330*/  ISETP.GT.AND P2, PT, R12, RZ, P0 ;  /* 0x000000ff0c00720c */ /* 0x000fe20000744270 */
[----:B------:R-:W-:Y:S01]  /*5340*/  IMAD.X R23, R31, 0x1, R10, P5 ;  /* 0x000000011f177824 */ /* 0x000fe200028e060a */
        /* <DEDUP_REMOVED lines=8> */
.L_x_153:
[----:B------:R-:W-:Y:S05]  /*53d0*/  BSYNC B1 ;  /* 0x0000000000017941 */ /* 0x000fea0003800000 */
.L_x_152:
        /* <DEDUP_REMOVED lines=11> */
.L_x_155:
[----:B------:R-:W-:Y:S05]  /*5490*/  BSYNC B1 ;  /* 0x0000000000017941 */ /* 0x000fea0003800000 */
.L_x_154:
[----:B---3-5:R-:W-:Y:S01]  /*54a0*/  IMAD R26, R158, R13, RZ ;  /* 0x0000000d9e1a7224 */ /* 0x028fe200078e02ff */
        /* <DEDUP_REMOVED lines=9> */
.L_x_157:
[----:B------:R-:W-:Y:S05]  /*5540*/  BSYNC B1 ;  /* 0x0000000000017941 */ /* 0x000fea0003800000 */
.L_x_156:
        /* <DEDUP_REMOVED lines=14> */
.L_x_159:
[----:B------:R-:W-:Y:S05]  /*5630*/  BSYNC B1 ;  /* 0x0000000000017941 */ /* 0x000fea0003800000 */
.L_x_158:
        /* <DEDUP_REMOVED lines=11> */
.L_x_161:
[----:B------:R-:W-:Y:S05]  /*56f0*/  BSYNC B1 ;  /* 0x0000000000017941 */ /* 0x000fea0003800000 */
.L_x_160:
[----:B-----5:R-:W-:Y:S01]  /*5700*/  IMAD R34, R158, R13, RZ ;  /* 0x0000000d9e227224 */ /* 0x020fe200078e02ff */
[----:B------:R-:W-:Y:S01]  /*5710*/  ISETP.GT.AND P1, PT, R12, 0x8, P1 ;  /* 0x000000080c00780c */ /* 0x000fe20000f24270 */
[----:B----4-:R-:W-:Y:S01]  /*5720*/  IMAD.X R33, R29, 0x1, R10, P5 ;  /* 0x000000011d217824 */ /* 0x010fe200028e060a */
        /* <DEDUP_REMOVED lines=8> */
.L_x_163:
[----:B------:R-:W-:Y:S05]  /*57b0*/  BSYNC B1 ;  /* 0x0000000000017941 */ /* 0x000fea0003800000 */
.L_x_162:
[----:B----45:R-:W-:Y:S01]  /*57c0*/  IMAD R20, R158, R13, RZ ;  /* 0x0000000d9e147224 */ /* 0x030fe200078e02ff */
        /* <DEDUP_REMOVED lines=9> */
.L_x_165:
[----:B------:R-:W-:Y:S05]  /*5860*/  BSYNC B1 ;  /* 0x0000000000017941 */ /* 0x000fea0003800000 */
.L_x_164:
        /* <DEDUP_REMOVED lines=14> */
.L_x_167:
[----:B------:R-:W-:Y:S05]  /*5950*/  BSYNC B1 ;  /* 0x0000000000017941 */ /* 0x000fea0003800000 */
.L_x_166:
        /* <DEDUP_REMOVED lines=11> */
.L_x_169:
[----:B------:R-:W-:Y:S05]  /*5a10*/  BSYNC B1 ;  /* 0x0000000000017941 */ /* 0x000fea0003800000 */
.L_x_168:
        /* <DEDUP_REMOVED lines=11> */
.L_x_171:
[----:B------:R-:W-:Y:S05]  /*5ad0*/  BSYNC B1 ;  /* 0x0000000000017941 */ /* 0x000fea0003800000 */
.L_x_170:
        /* <DEDUP_REMOVED lines=10> */
.L_x_173:
[----:B------:R-:W-:Y:S05]  /*5b80*/  BSYNC B1 ;  /* 0x0000000000017941 */ /* 0x000fea0003800000 */
.L_x_172:
        /* <DEDUP_REMOVED lines=14> */
.L_x_175:
[----:B------:R-:W-:Y:S05]  /*5c70*/  BSYNC B1 ;  /* 0x0000000000017941 */ /* 0x000fea0003800000 */
.L_x_174:
        /* <DEDUP_REMOVED lines=11> */
.L_x_177:
[----:B------:R-:W-:Y:S05]  /*5d30*/  BSYNC B1 ;  /* 0x0000000000017941 */ /* 0x000fea0003800000 */
.L_x_176:
        /* <DEDUP_REMOVED lines=11> */
.L_x_179:
[----:B------:R-:W-:Y:S05]  /*5df0*/  BSYNC B1 ;  /* 0x0000000000017941 */ /* 0x000fea0003800000 */
.L_x_178:
        /* <DEDUP_REMOVED lines=10> */
.L_x_181:
[----:B------:R-:W-:Y:S05]  /*5ea0*/  BSYNC B1 ;  /* 0x0000000000017941 */ /* 0x000fea0003800000 */
.L_x_180:
        /* <DEDUP_REMOVED lines=14> */
.L_x_183:
[----:B------:R-:W-:Y:S05]  /*5f90*/  BSYNC B1 ;  /* 0x0000000000017941 */ /* 0x000fea0003800000 */
.L_x_182:
        /* <DEDUP_REMOVED lines=11> */
.L_x_185:
[----:B------:R-:W-:Y:S05]  /*6050*/  BSYNC B1 ;  /* 0x0000000000017941 */ /* 0x000fea0003800000 */
.L_x_184:
        /* <DEDUP_REMOVED lines=11> */
.L_x_187:
[----:B------:R-:W-:Y:S05]  /*6110*/  BSYNC B1 ;  /* 0x0000000000017941 */ /* 0x000fea0003800000 */
.L_x_186:
        /* <DEDUP_REMOVED lines=10> */
.L_x_189:
[----:B------:R-:W-:Y:S05]  /*61c0*/  BSYNC B1 ;  /* 0x0000000000017941 */ /* 0x000fea0003800000 */
.L_x_188:
        /* <DEDUP_REMOVED lines=14> */
.L_x_191:
[----:B------:R-:W-:Y:S05]  /*62b0*/  BSYNC B1 ;  /* 0x0000000000017941 */ /* 0x000fea0003800000 */
.L_x_190:
        /* <DEDUP_REMOVED lines=11> */
.L_x_193:
[----:B------:R-:W-:Y:S05]  /*6370*/  BSYNC B1 ;  /* 0x0000000000017941 */ /* 0x000fea0003800000 */
.L_x_192:
        /* <DEDUP_REMOVED lines=11> */
.L_x_195:
[----:B------:R-:W-:Y:S05]  /*6430*/  BSYNC B1 ;  /* 0x0000000000017941 */ /* 0x000fea0003800000 */
.L_x_194:
        /* <DEDUP_REMOVED lines=10> */
.L_x_197:
[----:B------:R-:W-:Y:S05]  /*64e0*/  BSYNC B1 ;  /* 0x0000000000017941 */ /* 0x000fea0003800000 */
.L_x_196:
        /* <DEDUP_REMOVED lines=14> */
.L_x_199:
[----:B------:R-:W-:Y:S05]  /*65d0*/  BSYNC B1 ;  /* 0x0000000000017941 */ /* 0x000fea0003800000 */
.L_x_198:
        /* <DEDUP_REMOVED lines=11> */
.L_x_201:
[----:B------:R-:W-:Y:S05]  /*6690*/  BSYNC B1 ;  /* 0x0000000000017941 */ /* 0x000fea0003800000 */
.L_x_200:
        /* <DEDUP_REMOVED lines=11> */
.L_x_203:
[----:B------:R-:W-:Y:S05]  /*6750*/  BSYNC B1 ;  /* 0x0000000000017941 */ /* 0x000fea0003800000 */
.L_x_202:
        /* <DEDUP_REMOVED lines=10> */
.L_x_205:
[----:B------:R-:W-:Y:S05]  /*6800*/  BSYNC B1 ;  /* 0x0000000000017941 */ /* 0x000fea0003800000 */
.L_x_204:
        /* <DEDUP_REMOVED lines=14> */
.L_x_207:
[----:B------:R-:W-:Y:S05]  /*68f0*/  BSYNC B1 ;  /* 0x0000000000017941 */ /* 0x000fea0003800000 */
.L_x_206:
        /* <DEDUP_REMOVED lines=11> */
.L_x_209:
[----:B------:R-:W-:Y:S05]  /*69b0*/  BSYNC B1 ;  /* 0x0000000000017941 */ /* 0x000fea0003800000 */
.L_x_208:
        /* <DEDUP_REMOVED lines=11> */
.L_x_211:
[----:B------:R-:W-:Y:S05]  /*6a70*/  BSYNC B1 ;  /* 0x0000000000017941 */ /* 0x000fea0003800000 */
.L_x_210:
        /* <DEDUP_REMOVED lines=10> */
.L_x_213:
[----:B------:R-:W-:Y:S05]  /*6b20*/  BSYNC B1 ;  /* 0x0000000000017941 */ /* 0x000fea0003800000 */
.L_x_212:
        /* <DEDUP_REMOVED lines=14> */
.L_x_215:
[----:B------:R-:W-:Y:S05]  /*6c10*/  BSYNC B1 ;  /* 0x0000000000017941 */ /* 0x000fea0003800000 */
.L_x_214:
        /* <DEDUP_REMOVED lines=11> */
.L_x_217:
[----:B------:R-:W-:Y:S05]  /*6cd0*/  BSYNC B1 ;  /* 0x0000000000017941 */ /* 0x000fea0003800000 */
.L_x_216:
        /* <DEDUP_REMOVED lines=11> */
.L_x_219:
[----:B------:R-:W-:Y:S05]  /*6d90*/  BSYNC B1 ;  /* 0x0000000000017941 */ /* 0x000fea0003800000 */
.L_x_218:
        /* <DEDUP_REMOVED lines=10> */
.L_x_221:
[----:B------:R-:W-:Y:S05]  /*6e40*/  BSYNC B1 ;  /* 0x0000000000017941 */ /* 0x000fea0003800000 */
.L_x_220:
        /* <DEDUP_REMOVED lines=14> */
.L_x_223:
[----:B------:R-:W-:Y:S05]  /*6f30*/  BSYNC B1 ;  /* 0x0000000000017941 */ /* 0x000fea0003800000 */
.L_x_222:
        /* <DEDUP_REMOVED lines=11> */
.L_x_225:
[----:B------:R-:W-:Y:S05]  /*6ff0*/  BSYNC B1 ;  /* 0x0000000000017941 */ /* 0x000fea0003800000 */
.L_x_224:
        /* <DEDUP_REMOVED lines=11> */
.L_x_227:
[----:B------:R-:W-:Y:S05]  /*70b0*/  BSYNC B1 ;  /* 0x0000000000017941 */ /* 0x000fea0003800000 */
.L_x_226:
        /* <DEDUP_REMOVED lines=10> */
.L_x_229:
[----:B------:R-:W-:Y:S05]  /*7160*/  BSYNC B1 ;  /* 0x0000000000017941 */ /* 0x000fea0003800000 */
.L_x_228:
        /* <DEDUP_REMOVED lines=14> */
.L_x_231:
[----:B------:R-:W-:Y:S05]  /*7250*/  BSYNC B1 ;  /* 0x0000000000017941 */ /* 0x000fea0003800000 */
.L_x_230:
        /* <DEDUP_REMOVED lines=11> */
.L_x_233:
[----:B------:R-:W-:Y:S05]  /*7310*/  BSYNC B1 ;  /* 0x0000000000017941 */ /* 0x000fea0003800000 */
.L_x_232:
        /* <DEDUP_REMOVED lines=11> */
.L_x_235:
[----:B------:R-:W-:Y:S05]  /*73d0*/  BSYNC B1 ;  /* 0x0000000000017941 */ /* 0x000fea0003800000 */
.L_x_234:
        /* <DEDUP_REMOVED lines=10> */
.L_x_237:
[----:B------:R-:W-:Y:S05]  /*7480*/  BSYNC B1 ;  /* 0x0000000000017941 */ /* 0x000fea0003800000 */
.L_x_236:
        /* <DEDUP_REMOVED lines=14> */
.L_x_239:
[----:B------:R-:W-:Y:S05]  /*7570*/  BSYNC B1 ;  /* 0x0000000000017941 */ /* 0x000fea0003800000 */
.L_x_238:
        /* <DEDUP_REMOVED lines=11> */
.L_x_241:
[----:B------:R-:W-:Y:S05]  /*7630*/  BSYNC B1 ;  /* 0x0000000000017941 */ /* 0x000fea0003800000 */
.L_x_240:
        /* <DEDUP_REMOVED lines=11> */
.L_x_243:
[----:B------:R-:W-:Y:S05]  /*76f0*/  BSYNC B1 ;  /* 0x0000000000017941 */ /* 0x000fea0003800000 */
.L_x_242:
        /* <DEDUP_REMOVED lines=10> */
.L_x_245:
[----:B------:R-:W-:Y:S05]  /*77a0*/  BSYNC B1 ;  /* 0x0000000000017941 */ /* 0x000fea0003800000 */
.L_x_244:
        /* <DEDUP_REMOVED lines=14> */
.L_x_247:
[----:B------:R-:W-:Y:S05]  /*7890*/  BSYNC B1 ;  /* 0x0000000000017941 */ /* 0x000fea0003800000 */
.L_x_246:
        /* <DEDUP_REMOVED lines=11> */
.L_x_249:
[----:B------:R-:W-:Y:S05]  /*7950*/  BSYNC B1 ;  /* 0x0000000000017941 */ /* 0x000fea0003800000 */
.L_x_248:
        /* <DEDUP_REMOVED lines=11> */
.L_x_251:
[----:B------:R-:W-:Y:S05]  /*7a10*/  BSYNC B1 ;  /* 0x0000000000017941 */ /* 0x000fea0003800000 */
.L_x_250:
        /* <DEDUP_REMOVED lines=10> */
.L_x_253:
[----:B------:R-:W-:Y:S05]  /*7ac0*/  BSYNC B1 ;  /* 0x0000000000017941 */ /* 0x000fea0003800000 */
.L_x_252:
        /* <DEDUP_REMOVED lines=14> */
.L_x_255:
[----:B------:R-:W-:Y:S05]  /*7bb0*/  BSYNC B1 ;  /* 0x0000000000017941 */ /* 0x000fea0003800000 */
.L_x_254:
        /* <DEDUP_REMOVED lines=11> */
.L_x_257:
[----:B------:R-:W-:Y:S05]  /*7c70*/  BSYNC B1 ;  /* 0x0000000000017941 */ /* 0x000fea0003800000 */
.L_x_256:
        /* <DEDUP_REMOVED lines=11> */
.L_x_259:
[----:B------:R-:W-:Y:S05]  /*7d30*/  BSYNC B1 ;  /* 0x0000000000017941 */ /* 0x000fea0003800000 */
.L_x_258:
        /* <DEDUP_REMOVED lines=10> */
.L_x_261:
[----:B------:R-:W-:Y:S05]  /*7de0*/  BSYNC B1 ;  /* 0x0000000000017941 */ /* 0x000fea0003800000 */
.L_x_260:
        /* <DEDUP_REMOVED lines=14> */
.L_x_263:
[----:B------:R-:W-:Y:S05]  /*7ed0*/  BSYNC B1 ;  /* 0x0000000000017941 */ /* 0x000fea0003800000 */
.L_x_262:
[----:B----45:R-:W-:Y:S01]  /*7ee0*/  IMAD R18, R158, R13, RZ ;  /* 0x0000000d9e127224 */ /* 0x030fe200078e02ff */
[----:B------:R-:W-:Y:S01]  /*7ef0*/  ISETP.GT.AND P2, PT, R12, RZ, P1 ;  /* 0x000000ff0c00720c */ /* 0x000fe20000f44270 */
        /* <DEDUP_REMOVED lines=8> */
.L_x_265:
[----:B------:R-:W-:Y:S05]  /*7f80*/  BSYNC B1 ;  /* 0x0000000000017941 */ /* 0x000fea0003800000 */
.L_x_264:
[----:B------:R-:W-:Y:S01]  /*7f90*/  IADD3 R18, P5, R32, R9, RZ ;  /* 0x0000000920127210 */ /* 0x000fe20007fbe0ff */
[----:B0----5:R-:W-:Y:S01]  /*7fa0*/  IMAD R28, R158, R13, RZ ;  /* 0x0000000d9e1c7224 */ /* 0x021fe200078e02ff */
[----:B------:R-:W-:Y:S01]  /*7fb0*/  ISETP.GT.AND P4, PT, R12, 0x8, P4 ;  /* 0x000000080c00780c */ /* 0x000fe20002784270 */
[----:B------:R-:W-:Y:S01]  /*7fc0*/  BSSY B1, `(.L_x_266) ;  /* 0x000000a000017945 */ /* 0x000fe20003800000 */
[----:B--2---:R-:W-:Y:S01]  /*7fd0*/  IADD3 R26, P6, R26, UR7, RZ ;  /* 0x000000071a1a7c10 */ /* 0x004fe2000ffde0ff */
[----:B------:R-:W-:Y:S01]  /*7fe0*/  IMAD R145, R145, R11, R28 ;  /* 0x0000000b91917224 */ /* 0x000fe200078e021c */
[----:B------:R-:W-:Y:S01]  /*7ff0*/  ISETP.GT.AND P0, PT, R15, 0xf8, PT ;  /* 0x000000f80f00780c */ /* 0x000fe20003f04270 */
[----:B----4-:R-:W-:Y:S01]  /*8000*/  IMAD.X R19, R33, 0x1, R10, P5 ;  /* 0x0000000121137824 */ /* 0x010fe200028e060a */
[----:B------:R-:W-:Y:S02]  /*8010*/  IADD3 R28, P5, R30, R17, RZ ;  /* 0x000000111e1c7210 */ /* 0x000fe40007fbe0ff */
[----:B------:R-:W-:-:S02]  /*8020*/  IADD3.X R27, R27, UR8, RZ, P6, !PT ;  /* 0x000000081b1b7c10 */ /* 0x000fc4000b7fe4ff */
[----:B------:R0:W-:Y:S03]  /*8030*/  @P2 STG.E desc[UR14][R18.64], R145 ;  /* 0x0000009112002986 */ /* 0x0001e6000c10190e */
[----:B------:R-:W-:Y:S06]  /*8040*/  @!P4 BRA `(.L_x_267) ;  /* 0x000000000004c947 */ /* 0x000fec0003800000 */
[----:B------:R2:W5:Y:S02]  /*8050*/  LDG.E.LTC128B R158, desc[UR14][R26.64] ;  /* 0x0000000e1a9e7981 */ /* 0x000564000c1e1920 */
.L_x_267:
[----:B------:R-:W-:Y:S05]  /*8060*/  BSYNC B1 ;  /* 0x0000000000017941 */ /* 0x000fea0003800000 */
.L_x_266:
[----:B--2--5:R-:W-:Y:S01]  /*8070*/  IMAD R26, R158, R13, RZ ;  /* 0x0000000d9e1a7224 */ /* 0x024fe200078e02ff */
[----:B------:R-:W-:Y:S01]  /*8080*/  ISETP.GT.AND P2, PT, R15, 0xf9, PT ;  /* 0x000000f90f00780c */ /* 0x000fe20003f44270 */
[----:B------:R-:W-:Y:S01]  /*8090*/  IMAD.X R29, R31, 0x1, R16, P5 ;  /* 0x000000011f1d7824 */ /* 0x000fe200028e0610 */
[----:B------:R-:W-:Y:S01]  /*80a0*/  ISETP.GT.AND P1, PT, R12, 0x8, P1 ;  /* 0x000000080c00780c */ /* 0x000fe20000f24270 */
[----:B------:R-:W-:Y:S01]  /*80b0*/  IMAD R15, R146, R11, R26 ;  /* 0x0000000b920f7224 */ /* 0x000fe200078e021a */
[----:B------:R-:W-:Y:S01]  /*80c0*/  IADD3 R24, P5, R24, UR7, RZ ;  /* 0x0000000718187c10 */ /* 0x000fe2000ffbe0ff */
[----:B------:R-:W-:Y:S03]  /*80d0*/  BSSY B1, `(.L_x_268) ;  /* 0x0000005000017945 */ /* 0x000fe60003800000 */
[----:B------:R2:W-:Y:S01]  /*80e0*/  @P4 STG.E desc[UR14][R28.64], R15 ;  /* 0x0000000f1c004986 */ /* 0x0005e2000c10190e */
[----:B------:R-:W-:-:S06]  /*80f0*/  IADD3.X R25, R25, UR8, RZ, P5, !PT ;  /* 0x0000000819197c10 */ /* 0x000fcc000affe4ff */
[----:B------:R-:W-:Y:S05]  /*8100*/  @!P1 BRA `(.L_x_269) ;  /* 0x0000000000049947 */ /* 0x000fea0003800000 */
[----:B------:R4:W5:Y:S02]  /*8110*/  LDG.E.LTC128B R158, desc[UR14][R24.64] ;  /* 0x0000000e189e7981 */ /* 0x000964000c1e1920 */
.L_x_269:
[----:B------:R-:W-:Y:S05]  /*8120*/  BSYNC B1 ;  /* 0x0000000000017941 */ /* 0x000fea0003800000 */
.L_x_268:
[----:B----4-:R-:W-:Y:S01]  /*8130*/  IADD3 R24, P6, R32, R17, RZ ;  /* 0x0000001120187210 */ /* 0x010fe20007fde0ff */
[----:B--2--5:R-:W-:Y:S01]  /*8140*/  IMAD R28, R158, R13, RZ ;  /* 0x0000000d9e1c7224 */ /* 0x024fe200078e02ff */
[----:B------:R-:W-:Y:S01]  /*8150*/  ISETP.GT.AND P4, PT, R12, RZ, P0 ;  /* 0x000000ff0c00720c */ /* 0x000fe20000784270 */
[----:B------:R-:W-:Y:S01]  /*8160*/  BSSY B1, `(.L_x_270) ;  /* 0x0000009000017945 */ /* 0x000fe20003800000 */
[----:B------:R-:W-:Y:S01]  /*8170*/  IADD3 R26, P5, R22, R9, RZ ;  /* 0x00000009161a7210 */ /* 0x000fe20007fbe0ff */
[----:B------:R-:W-:Y:S02]  /*8180*/  IMAD.X R25, R33, 0x1, R16, P6 ;  /* 0x0000000121197824 */ /* 0x000fe400030e0610 */
[----:B------:R-:W-:-:S05]  /*8190*/  IMAD R147, R147, R11, R28 ;  /* 0x0000000b93937224 */ /* 0x000fca00078e021c */
[----:B------:R2:W-:Y:S03]  /*81a0*/  @P1 STG.E desc[UR14][R24.64], R147 ;  /* 0x0000009318001986 */ /* 0x0005e6000c10190e */
[----:B------:R-:W-:Y:S05]  /*81b0*/  @!P4 BRA `(.L_x_271) ;  /* 0x00000000000cc947 */ /* 0x000fea0003800000 */
[----:B--2---:R-:W-:-:S04]  /*81c0*/  IADD3 R24, P1, R20, UR9, RZ ;  /* 0x0000000914187c10 */ /* 0x004fc8000ff3e0ff */
[----:B------:R-:W-:-:S05]  /*81d0*/  IADD3.X R25, R21, UR10, RZ, P1, !PT ;  /* 0x0000000a15197c10 */ /* 0x000fca0008ffe4ff */
[----:B------:R4:W5:Y:S04]  /*81e0*/  LDG.E.LTC128B R158, desc[UR14][R24.64] ;  /* 0x0000000e189e7981 */ /* 0x000968000c1e1920 */
.L_x_271:
[----:B------:R-:W-:Y:S05]  /*81f0*/  BSYNC B1 ;  /* 0x0000000000017941 */ /* 0x000fea0003800000 */
.L_x_270:
[----:B-----5:R-:W-:Y:S01]  /*8200*/  IMAD R15, R158, R13, RZ ;  /* 0x0000000d9e0f7224 */ /* 0x020fe200078e02ff */
[----:B------:R-:W-:Y:S01]  /*8210*/  ISETP.GT.AND P1, PT, R12, RZ, P2 ;  /* 0x000000ff0c00720c */ /* 0x000fe20001724270 */
[----:B------:R-:W-:Y:S01]  /*8220*/  IMAD.X R27, R23, 0x1, R10, P5 ;  /* 0x00000001171b7824 */ /* 0x000fe200028e060a */
[----:B--2-4-:R-:W-:Y:S01]  /*8230*/  IADD3 R24, P6, R34, UR9, RZ ;  /* 0x0000000922187c10 */ /* 0x014fe2000ffde0ff */
[----:B------:R-:W-:Y:S01]  /*8240*/  IMAD R15, R148, R11, R15 ;  /* 0x0000000b940f7224 */ /* 0x000fe200078e020f */
[----:B------:R-:W-:Y:S01]  /*8250*/  BSSY B1, `(.L_x_272) ;  /* 0x0000006000017945 */ /* 0x000fe20003800000 */
[----:B------:R-:W-:Y:S02]  /*8260*/  IADD3 R28, P5, R18, R9, RZ ;  /* 0x00000009121c7210 */ /* 0x000fe40007fbe0ff */
[----:B------:R-:W-:Y:S01]  /*8270*/  IADD3.X R25, R35, UR10, RZ, P6, !PT ;  /* 0x0000000a23197c10 */ /* 0x000fe2000b7fe4ff */
[----:B------:R2:W-:Y:S05]  /*8280*/  @P4 STG.E desc[UR14][R26.64], R15 ;  /* 0x0000000f1a004986 */ /* 0x0005ea000c10190e */
[----:B------:R-:W-:Y:S05]  /*8290*/  @!P1 BRA `(.L_x_273) ;  /* 0x0000000000049947 */ /* 0x000fea0003800000 */
[----:B------:R4:W5:Y:S02]  /*82a0*/  LDG.E.LTC128B R158, desc[UR14][R24.64] ;  /* 0x0000000e189e7981 */ /* 0x000964000c1e1920 */
.L_x_273:
[----:B------:R-:W-:Y:S05]  /*82b0*/  BSYNC B1 ;  /* 0x0000000000017941 */ /* 0x000fea0003800000 */
.L_x_272:
[----:B----45:R-:W-:Y:S01]  /*82c0*/  IMAD R24, R158, R13, RZ ;  /* 0x0000000d9e187224 */ /* 0x030fe200078e02ff */
[----:B------:R-:W-:Y:S01]  /*82d0*/  ISETP.GT.AND P0, PT, R12, 0x8, P0 ;  /* 0x000000080c00780c */ /* 0x000fe20000704270 */
[----:B------:R-:W-:Y:S01]  /*82e0*/  IMAD.X R29, R19, 0x1, R10, P5 ;  /* 0x00000001131d7824 */ /* 0x000fe200028e060a */
        /* <DEDUP_REMOVED lines=8> */
.L_x_275:
[----:B------:R-:W-:Y:S05]  /*8370*/  BSYNC B1 ;  /* 0x0000000000017941 */ /* 0x000fea0003800000 */
.L_x_274:
[----:B------:R-:W-:Y:S01]  /*8380*/  ISETP.GT.AND P2, PT, R12, 0x8, P2 ;  /* 0x000000080c00780c */ /* 0x000fe20001744270 */
[----:B-----5:R-:W-:Y:S01]  /*8390*/  IMAD R9, R158, R13, RZ ;  /* 0x0000000d9e097224 */ /* 0x020fe200078e02ff */
[----:B------:R-:W-:Y:S01]  /*83a0*/  BSSY B1, `(.L_x_276) ;  /* 0x0000008000017945 */ /* 0x000fe20003800000 */
[----:B------:R-:W-:Y:S02]  /*83b0*/  IMAD.X R25, R23, 0x1, R16, P5 ;  /* 0x0000000117197824 */ /* 0x000fe400028e0610 */
[----:B------:R-:W-:-:S05]  /*83c0*/  IMAD R9, R150, R11, R9 ;  /* 0x0000000b96097224 */ /* 0x000fca00078e0209 */
[----:B------:R0:W-:Y:S01]  /*83d0*/  @P0 STG.E desc[UR14][R24.64], R9 ;  /* 0x0000000918000986 */ /* 0x0001e2000c10190e */
[----:B----4-:R-:W-:-:S04]  /*83e0*/  IADD3 R20, P0, R34, UR7, RZ ;  /* 0x0000000722147c10 */ /* 0x010fc8000ff1e0ff */
[----:B------:R-:W-:Y:S01]  /*83f0*/  IADD3.X R21, R35, UR8, RZ, P0, !PT ;  /* 0x0000000823157c10 */ /* 0x000fe200087fe4ff */
[----:B------:R-:W-:Y:S08]  /*8400*/  @!P2 BRA `(.L_x_277) ;  /* 0x000000000004a947 */ /* 0x000ff00003800000 */
[----:B------:R4:W5:Y:S02]  /*8410*/  LDG.E.LTC128B R158, desc[UR14][R20.64] ;  /* 0x0000000e149e7981 */ /* 0x000964000c1e1920 */
.L_x_277:
[----:B------:R-:W-:Y:S05]  /*8420*/  BSYNC B1 ;  /* 0x0000000000017941 */ /* 0x000fea0003800000 */
.L_x_276:
[----:B------:R-:W-:Y:S05]  /*8430*/  @!P2 BRA `(.L_x_278) ;  /* 0x0000002c0014a947 */ /* 0x000fea0003800000 */
[----:B0-----:R-:W-:Y:S01]  /*8440*/  IADD3 R18, P0, R18, R17, RZ ;  /* 0x0000001112127210 */ /* 0x001fe20007f1e0ff */
[----:B-----5:R-:W-:-:S04]  /*8450*/  IMAD R158, R158, R13, RZ ;  /* 0x0000000d9e9e7224 */ /* 0x020fc800078e02ff */
[----:B------:R-:W-:Y:S02]  /*8460*/  IMAD.X R19, R19, 0x1, R16, P0 ;  /* 0x0000000113137824 */ /* 0x000fe400000e0610 */
[----:B------:R-:W-:-:S05]  /*8470*/  IMAD R151, R151, R11, R158 ;  /* 0x0000000b97977224 */ /* 0x000fca00078e029e */
[----:B------:R0:W-:Y:S01]  /*8480*/  STG.E desc[UR14][R18.64], R151 ;  /* 0x0000009712007986 */ /* 0x0001e2000c10190e */
[----:B------:R-:W-:Y:S05]  /*8490*/  BRA `(.L_x_278) ;  /* 0x0000002800fc7947 */ /* 0x000fea0003800000 */
.L_x_27:
[----:B------:R-:W-:Y:S01]  /*84a0*/  ULDC.64 UR8, c[0x0][0x6c0] ;  /* 0x0001b00000087ab9 */ /* 0x000fe20000000a00 */
[----:B------:R-:W-:Y:S01]  /*84b0*/  ISETP.GT.AND P2, PT, R15, 0x1, PT ;  /* 0x000000010f00780c */ /* 0x000fe20003f44270 */
[-C--:B--2---:R-:W-:Y:S01]  /*84c0*/  IMAD R23, R24, R11.reuse, RZ ;  /* 0x0000000b18177224 */ /* 0x084fe200078e02ff */
[----:B------:R-:W-:Y:S01]  /*84d0*/  LEA R18, P1, R156, UR8, 0x2 ;  /* 0x000000089c127c11 */ /* 0x000fe2000f8210ff */
[-C--:B------:R-:W-:Y:S01]  /*84e0*/  IMAD R25, R25, R11.reuse, RZ ;  /* 0x0000000b19197224 */ /* 0x080fe200078e02ff */
[----:B------:R-:W-:Y:S01]  /*84f0*/  ISETP.GT.AND P4, PT, R12, RZ, P2 ;  /* 0x000000ff0c00720c */ /* 0x000fe20001784270 */
[----:B------:R-:W-:Y:S01]  /*8500*/  IMAD.SHL.U32 R10, R16, 0x20, RZ ;  /* 0x00000020100a7824 */ /* 0x000fe200078e00ff */
[----:B------:R-:W-:Y:S01]  /*8510*/  LEA.HI.X R19, R156, UR9, R165, 0x2, P1 ;  /* 0x000000099c137c11 */ /* 0x000fe200088f14a5 */
[-C--:B------:R-:W-:Y:S01]  /*8520*/  IMAD R153, R26, R11.reuse, RZ ;  /* 0x0000000b1a997224 */ /* 0x080fe200078e02ff */
[----:B------:R-:W-:Y:S01]  /*8530*/  ISETP.GT.AND P1, PT, R12, 0x8, P0 ;  /* 0x000000080c00780c */ /* 0x000fe20000724270 */
[-C--:B------:R-:W-:Y:S01]  /*8540*/  IMAD R27, R27, R11.reuse, RZ ;  /* 0x0000000b1b1b7224 */ /* 0x080fe200078e02ff */
[----:B------:R-:W-:Y:S01]  /*8550*/  ISETP.GT.AND P0, PT, R15, 0x8, PT ;  /* 0x000000080f00780c */ /* 0x000fe20003f04270 */
[----:B------:R0:W-:Y:S01]  /*8560*/  @P5 STG.E desc[UR14][R18.64], R23 ;  /* 0x0000001712005986 */ /* 0x0001e2000c10190e */
[----:B------:R-:W-:Y:S01]  /*8570*/  LEA R20, P5, R16, R18, 0x2 ;  /* 0x0000001210147211 */ /* 0x000fe200078a10ff */
[-C--:B------:R-:W-:Y:S01]  /*8580*/  IMAD R155, R28, R11.reuse, RZ ;  /* 0x0000000b1c9b7224 */ /* 0x080fe200078e02ff */
[----:B------:R-:W-:Y:S01]  /*8590*/  ISETP.GT.AND P2, PT, R12, 0x8, P2 ;  /* 0x000000080c00780c */ /* 0x000fe20001744270 */
[----:B------:R-:W-:Y:S01]  /*85a0*/  IMAD R29, R29, R11, RZ ;  /* 0x0000000b1d1d7224 */ /* 0x000fe200078e02ff */
[C-C-:B------:R-:W-:Y:S01]  /*85b0*/  LEA.HI.X R21, R16.reuse, R19, R17.reuse, 0x2, P5 ;  /* 0x0000001310157211 */ /* 0x140fe200028f1411 */
[-C--:B------:R-:W-:Y:S01]  /*85c0*/  IMAD R31, R31, R11.reuse, RZ ;  /* 0x0000000b1f1f7224 */ /* 0x080fe200078e02ff */
[----:B------:R-:W-:Y:S01]  /*85d0*/  SHF.L.U64.HI R9, R16, 0x5, R17 ;  /* 0x0000000510097819 */ /* 0x000fe20000010211 */
[-C--:B------:R-:W-:Y:S01]  /*85e0*/  IMAD R33, R33, R11.reuse, RZ ;  /* 0x0000000b21217224 */ /* 0x080fe200078e02ff */
[----:B------:R-:W-:Y:S01]  /*85f0*/  ISETP.GT.AND P5, PT, R12, RZ, P0 ;  /* 0x000000ff0c00720c */ /* 0x000fe200007a4270 */
[----:B------:R1:W-:Y:S01]  /*8600*/  @P4 STG.E desc[UR14][R20.64], R25 ;  /* 0x0000001914004986 */ /* 0x0003e2000c10190e */
[-C--:B------:R-:W-:Y:S01]  /*8610*/  IADD3 R22, P4, R18, R10.reuse, RZ ;  /* 0x0000000a12167210 */ /* 0x080fe20007f9e0ff */
[-C--:B------:R-:W-:Y:S01]  /*8620*/  IMAD R35, R35, R11.reuse, RZ ;  /* 0x0000000b23237224 */ /* 0x080fe200078e02ff */
[-C--:B------:R-:W-:Y:S01]  /*8630*/  IADD3 R24, P6, R20, R10.reuse, RZ ;  /* 0x0000000a14187210 */ /* 0x080fe20007fde0ff */
[----:B------:R2:W-:Y:S01]  /*8640*/  @P1 STG.E desc[UR14][R18.64+0x20], R153 ;  /* 0x0000209912001986 */ /* 0x0005e2000c10190e */
[----:B------:R-:W-:Y:S01]  /*8650*/  ISETP.GT.AND P1, PT, R15, 0x9, PT ;  /* 0x000000090f00780c */ /* 0x000fe20003f24270 */
[--C-:B0-----:R-:W-:Y:S01]  /*8660*/  IMAD.X R23, R19, 0x1, R9.reuse, P4 ;  /* 0x0000000113177824 */ /* 0x101fe200020e0609 */
[C---:B------:R-:W-:Y:S01]  /*8670*/  ISETP.GT.AND P0, PT, R12.reuse, 0x8, P0 ;  /* 0x000000080c00780c */ /* 0x040fe20000704270 */
[----:B------:R0:W-:Y:S01]  /*8680*/  @P2 STG.E desc[UR14][R20.64+0x20], R27 ;  /* 0x0000201b14002986 */ /* 0x0001e2000c10190e */
[----:B------:R-:W-:Y:S01]  /*8690*/  ISETP.GT.AND P4, PT, R12, RZ, P1 ;  /* 0x000000ff0c00720c */ /* 0x000fe20000f84270 */
[-C--:B------:R-:W-:Y:S01]  /*86a0*/  IMAD R37, R37, R11.reuse, RZ ;  /* 0x0000000b25257224 */ /* 0x080fe200078e02ff */
[----:B------:R-:W-:Y:S01]  /*86b0*/  IADD3 R17, P2, R10, 0x20, RZ ;  /* 0x000000200a117810 */ /* 0x000fe20007f5e0ff */
[----:B------:R3:W-:Y:S01]  /*86c0*/  @P5 STG.E desc[UR14][R22.64], R155 ;  /* 0x0000009b16005986 */ /* 0x0007e2000c10190e */
[--C-:B-1----:R-:W-:Y:S01]  /*86d0*/  IMAD.X R25, R21, 0x1, R9.reuse, P6 ;  /* 0x0000000115197824 */ /* 0x102fe200030e0609 */
[----:B------:R-:W-:Y:S01]  /*86e0*/  ISETP.GT.AND P1, PT, R12, 0x8, P1 ;  /* 0x000000080c00780c */ /* 0x000fe20000f24270 */
[----:B------:R-:W-:Y:S01]  /*86f0*/  IMAD R39, R39, R11, RZ ;  /* 0x0000000b27277224 */ /* 0x000fe200078e02ff */
[----:B--2---:R-:W-:Y:S01]  /*8700*/  IADD3 R18, P5, R18, R17, RZ ;  /* 0x0000001112127210 */ /* 0x004fe20007fbe0ff */
[----:B------:R-:W-:Y:S01]  /*8710*/  IMAD.X R16, RZ, RZ, R9, P2 ;  /* 0x000000ffff107224 */ /* 0x000fe200010e0609 */
[----:B------:R-:W-:Y:S01]  /*8720*/  ISETP.GT.AND P2, PT, R15, 0x10, PT ;  /* 0x000000100f00780c */ /* 0x000fe20003f44270 */
[----:B------:R-:W-:Y:S01]  /*8730*/  IMAD R153, R30, R11, RZ ;  /* 0x0000000b1e997224 */ /* 0x000fe200078e02ff */
[----:B------:R-:W-:Y:S01]  /*8740*/  IADD3 R26, P6, R22, R10, RZ ;  /* 0x0000000a161a7210 */ /* 0x000fe20007fde0ff */
[--C-:B------:R-:W-:Y:S01]  /*8750*/  IMAD.X R19, R19, 0x1, R16.reuse, P5 ;  /* 0x0000000113137824 */ /* 0x100fe200028e0610 */
[----:B------:R-:W-:Y:S01]  /*8760*/  @P4 STG.E desc[UR14][R24.64], R29 ;  /* 0x0000001d18004986 */ /* 0x000fe2000c10190e */
[----:B0-----:R-:W-:Y:S01]  /*8770*/  IADD3 R20, P4, R20, R17, RZ ;  /* 0x0000001114147210 */ /* 0x001fe20007f9e0ff */
[----:B---3--:R-:W-:Y:S01]  /*8780*/  IMAD R155, R32, R11, RZ ;  /* 0x0000000b209b7224 */ /* 0x008fe200078e02ff */
[----:B------:R-:W-:Y:S01]  /*8790*/  ISETP.GT.AND P5, PT, R12, RZ, P2 ;  /* 0x000000ff0c00720c */ /* 0x000fe200017a4270 */
[----:B------:R0:W-:Y:S01]  /*87a0*/  @P0 STG.E desc[UR14][R18.64], R153 ;  /* 0x0000009912000986 */ /* 0x0001e2000c10190e */
[----:B------:R-:W-:Y:S01]  /*87b0*/  ISETP.GT.AND P0, PT, R15, 0x11, PT ;  /* 0x000000110f00780c */ /* 0x000fe20003f04270 */
[----:B------:R-:W-:-:S02]  /*87c0*/  IMAD.X R21, R21, 0x1, R16, P4 ;  /* 0x0000000115157824 */ /* 0x000fc400020e0610 */
[--C-:B------:R-:W-:Y:S01]  /*87d0*/  IMAD.X R27, R23, 0x1, R9.reuse, P6 ;  /* 0x00000001171b7824 */ /* 0x100fe200030e0609 */
[C---:B------:R-:W-:Y:S01]  /*87e0*/  ISETP.GT.AND P4, PT, R12.reuse, RZ, P0 ;  /* 0x000000ff0c00720c */ /* 0x040fe20000784270 */
[-C--:B------:R-:W-:Y:S01]  /*87f0*/  IMAD R41, R41, R11.reuse, RZ ;  /* 0x0000000b29297224 */ /* 0x080fe200078e02ff */
[----:B------:R1:W-:Y:S01]  /*8800*/  @P1 STG.E desc[UR14][R20.64], R31 ;  /* 0x0000001f14001986 */ /* 0x0003e2000c10190e */
[----:B------:R-:W-:Y:S01]  /*8810*/  ISETP.GT.AND P1, PT, R12, 0x8, P2 ;  /* 0x000000080c00780c */ /* 0x000fe20001724270 */
[-C--:B------:R-:W-:Y:S01]  /*8820*/  IMAD R43, R43, R11.reuse, RZ ;  /* 0x0000000b2b2b7224 */ /* 0x080fe200078e02ff */
[-C--:B------:R-:W-:Y:S01]  /*8830*/  IADD3 R28, P2, R24, R10.reuse, RZ ;  /* 0x0000000a181c7210 */ /* 0x080fe20007f5e0ff */
[----:B------:R-:W-:Y:S01]  /*8840*/  IMAD R45, R45, R11, RZ ;  /* 0x0000000b2d2d7224 */ /* 0x000fe200078e02ff */
[----:B------:R-:W-:Y:S01]  /*8850*/  @P5 STG.E desc[UR14][R26.64], R155 ;  /* 0x0000009b1a005986 */ /* 0x000fe2000c10190e */
[----:B0-----:R-:W-:Y:S01]  /*8860*/  IADD3 R18, P5, R22, R17, RZ ;  /* 0x0000001116127210 */ /* 0x001fe20007fbe0ff */
[-C--:B------:R-:W-:Y:S01]  /*8870*/  IMAD R153, R34, R11.reuse, RZ ;  /* 0x0000000b22997224 */ /* 0x080fe200078e02ff */
[----:B------:R-:W-:Y:S01]  /*8880*/  ISETP.GT.AND P0, PT, R12, 0x8, P0 ;  /* 0x000000080c00780c */ /* 0x000fe20000704270 */
[----:B------:R-:W-:Y:S01]  /*8890*/  IMAD.X R29, R25, 0x1, R9, P2 ;  /* 0x00000001191d7824 */ /* 0x000fe200010e0609 */
[----:B------:R-:W-:Y:S01]  /*88a0*/  ISETP.GT.AND P2, PT, R15, 0x18, PT ;  /* 0x000000180f00780c */ /* 0x000fe20003f44270 */
[--C-:B------:R-:W-:Y:S01]  /*88b0*/  IMAD.X R19, R23, 0x1, R16.reuse, P5 ;  /* 0x0000000117137824 */ /* 0x100fe200028e0610 */
[----:B------:R-:W-:Y:S01]  /*88c0*/  IADD3 R22, P6, R26, R10, RZ ;  /* 0x0000000a1a167210 */ /* 0x000fe20007fde0ff */
[----:B-1----:R-:W-:Y:S01]  /*88d0*/  IMAD R31, R36, R11, RZ ;  /* 0x0000000b241f7224 */ /* 0x002fe200078e02ff */
[----:B------:R0:W-:Y:S01]  /*88e0*/  @P4 STG.E desc[UR14][R28.64], R33 ;  /* 0x000000211c004986 */ /* 0x0001e2000c10190e */
[----:B------:R-:W-:Y:S01]  /*88f0*/  IADD3 R20, P4, R24, R17, RZ ;  /* 0x0000001118147210 */ /* 0x000fe20007f9e0ff */
[----:B------:R-:W-:Y:S01]  /*8900*/  IMAD R47, R47, R11, RZ ;  /* 0x0000000b2f2f7224 */ /* 0x000fe200078e02ff */
        /* <DEDUP_REMOVED lines=9> */
[-C--:B0-----:R-:W-:Y:S01]  /*89a0*/  IMAD R33, R38, R11.reuse, RZ ;  /* 0x0000000b26217224 */ /* 0x081fe200078e02ff */
[-C--:B------:R-:W-:Y:S01]  /*89b0*/  IADD3 R24, P2, R28, R10.reuse, RZ ;  /* 0x0000000a1c187210 */ /* 0x080fe20007f5e0ff */
[----:B------:R-:W-:Y:S01]  /*89c0*/  IMAD R51, R51, R11, RZ ;  /* 0x0000000b33337224 */ /* 0x000fe200078e02ff */
[----:B------:R0:W-:Y:S01]  /*89d0*/  @P5 STG.E desc[UR14][R22.64], R31 ;  /* 0x0000001f16005986 */ /* 0x0001e2000c10190e */
[----:B-1----:R-:W-:Y:S01]  /*89e0*/  IADD3 R18, P5, R26, R17, RZ ;  /* 0x000000111a127210 */ /* 0x002fe20007fbe0ff */
[-C--:B------:R-:W-:Y:S01]  /*89f0*/  IMAD R53, R53, R11.reuse, RZ ;  /* 0x0000000b35357224 */ /* 0x080fe200078e02ff */
[----:B------:R-:W-:Y:S01]  /*8a00*/  ISETP.GT.AND P1, PT, R12, 0x8, P1 ;  /* 0x000000080c00780c */ /* 0x000fe20000f24270 */
[----:B------:R-:W-:Y:S01]  /*8a10*/  IMAD.X R25, R29, 0x1, R9, P2 ;  /* 0x000000011d197824 */ /* 0x000fe200010e0609 */
[----:B------:R-:W-:Y:S01]  /*8a20*/  ISETP.GT.AND P2, PT, R15, 0x20, PT ;  /* 0x000000200f00780c */ /* 0x000fe20003f44270 */
[--C-:B------:R-:W-:Y:S01]  /*8a30*/  IMAD.X R19, R27, 0x1, R16.reuse, P5 ;  /* 0x000000011b137824 */ /* 0x100fe200028e0610 */
[----:B------:R-:W-:Y:S01]  /*8a40*/  IADD3 R26, P6, R22, R10, RZ ;  /* 0x0000000a161a7210 */ /* 0x000fe20007fde0ff */
[----:B------:R-:W-:Y:S01]  /*8a50*/  IMAD R55, R55, R11, RZ ;  /* 0x0000000b37377224 */ /* 0x000fe200078e02ff */
[----:B------:R-:W-:Y:S01]  /*8a60*/  @P4 STG.E desc[UR14][R24.64], R37 ;  /* 0x0000002518004986 */ /* 0x000fe2000c10190e */
[----:B--2---:R-:W-:Y:S01]  /*8a70*/  IADD3 R20, P4, R28, R17, RZ ;  /* 0x000000111c147210 */ /* 0x004fe20007f9e0ff */
[----:B------:R-:W-:Y:S01]  /*8a80*/  IMAD R57, R57, R11, RZ ;  /* 0x0000000b39397224 */ /* 0x000fe200078e02ff */
[----:B------:R-:W-:Y:S01]  /*8a90*/  ISETP.GT.AND P5, PT, R12, RZ, P2 ;  /* 0x000000ff0c00720c */ /* 0x000fe200017a4270 */
[----:B------:R1:W-:Y:S01]  /*8aa0*/  @P0 STG.E desc[UR14][R18.64], R33 ;  /* 0x0000002112000986 */ /* 0x0003e2000c10190e */
[----:B------:R-:W-:Y:S01]  /*8ab0*/  ISETP.GT.AND P0, PT, R15, 0x21, PT ;  /* 0x000000210f00780c */ /* 0x000fe20003f04270 */
[----:B------:R-:W-:-:S02]  /*8ac0*/  IMAD.X R21, R29, 0x1, R16, P4 ;  /* 0x000000011d157824 */ /* 0x000fc400020e0610 */
[-C--:B0-----:R-:W-:Y:S01]  /*8ad0*/  IMAD R31, R40, R11.reuse, RZ ;  /* 0x0000000b281f7224 */ /* 0x081fe200078e02ff */
[C---:B------:R-:W-:Y:S01]  /*8ae0*/  ISETP.GT.AND P4, PT, R12.reuse, RZ, P0 ;  /* 0x000000ff0c00720c */ /* 0x040fe20000784270 */
[--C-:B------:R-:W-:Y:S01]  /*8af0*/  IMAD.X R27, R23, 0x1, R9.reuse, P6 ;  /* 0x00000001171b7824 */ /* 0x100fe200030e0609 */
[----:B------:R0:W-:Y:S01]  /*8b00*/  @P1 STG.E desc[UR14][R20.64], R39 ;  /* 0x0000002714001986 */ /* 0x0001e2000c10190e */
[----:B------:R-:W-:Y:S01]  /*8b10*/  ISETP.GT.AND P1, PT, R12, 0x8, P2 ;  /* 0x000000080c00780c */ /* 0x000fe20001724270 */
[-C--:B------:R-:W-:Y:S01]  /*8b20*/  IMAD R59, R59, R11.reuse, RZ ;  /* 0x0000000b3b3b7224 */ /* 0x080fe200078e02ff */
        /* <DEDUP_REMOVED lines=12> */
[----:B0-----:R-:W-:Y:S01]  /*8bf0*/  IADD3 R20, P4, R24, R17, RZ ;  /* 0x0000001118147210 */ /* 0x001fe20007f9e0ff */
[----:B------:R-:W-:Y:S01]  /*8c00*/  IMAD R65, R65, R11, RZ ;  /* 0x0000000b41417224 */ /* 0x000fe200078e02ff */
[----:B------:R-:W-:Y:S01]  /*8c10*/  ISETP.GT.AND P5, PT, R12, RZ, P2 ;  /* 0x000000ff0c00720c */ /* 0x000fe200017a4270 */
[----:B------:R0:W-:Y:S01]  /*8c20*/  @P1 STG.E desc[UR14][R18.64], R33 ;  /* 0x0000002112001986 */ /* 0x0001e2000c10190e */
[----:B------:R-:W-:Y:S01]  /*8c30*/  ISETP.GT.AND P1, PT, R15, 0x29, PT ;  /* 0x000000290f00780c */ /* 0x000fe20003f24270 */
[----:B------:R-:W-:-:S02]  /*8c40*/  IMAD.X R21, R25, 0x1, R16, P4 ;  /* 0x0000000119157824 */ /* 0x000fc400020e0610 */
[-C--:B--2---:R-:W-:Y:S01]  /*8c50*/  IMAD R31, R44, R11.reuse, RZ ;  /* 0x0000000b2c1f7224 */ /* 0x084fe200078e02ff */
        /* <DEDUP_REMOVED lines=8> */
[----:B0-----:R-:W-:Y:S01]  /*8ce0*/  IADD3 R18, P5, R26, R17, RZ ;  /* 0x000000111a127210 */ /* 0x001fe20007fbe0ff */
        /* <DEDUP_REMOVED lines=8> */
[----:B-1----:R-:W-:Y:S01]  /*8d70*/  IADD3 R20, P4, R28, R17, RZ ;  /* 0x000000111c147210 */ /* 0x002fe20007f9e0ff */
        /* <DEDUP_REMOVED lines=113> */
[--C-:B------:R-:W-:Y:S01]  /*9490*/  IMAD.X R29, R25, 0x1, R9.reuse, P2 ;  /* 0x00000001191d7824 */ /* 0x100fe200010e0609 */
[----:B------:R-:W-:Y:S01]  /*94a0*/  ISETP.GT.AND P2, PT, R15, 0x58, PT ;  /* 0x000000580f00780c */ /* 0x000fe20003f44270 */
[--C-:B------:R-:W-:Y:S01]  /*94b0*/  IMAD.X R19, R23, 0x1, R16.reuse, P5 ;  /* 0x0000000117137824 */ /* 0x100fe200028e0610 */
[-C--:B------:R-:W-:Y:S01]  /*94c0*/  IADD3 R22, P6, R26, R10.reuse, RZ ;  /* 0x0000000a1a167210 */ /* 0x080fe20007fde0ff */
[-C--:B------:R-:W-:Y:S01]  /*94d0*/  IMAD R111, R111, R11.reuse, RZ ;  /* 0x0000000b6f6f7224 */ /* 0x080fe200078e02ff */
[----:B------:R-:W-:Y:S01]  /*94e0*/  @P4 STG.E desc[UR14][R28.64], R65 ;  /* 0x000000411c004986 */ /* 0x000fe2000c10190e */
[----:B------:R-:W-:Y:S01]  /*94f0*/  ISETP.GT.AND P5, PT, R12, RZ, P2 ;  /* 0x000000ff0c00720c */ /* 0x000fe200017a4270 */
[----:B------:R-:W-:Y:S01]  /*9500*/  IMAD R113, R113, R11, RZ ;  /* 0x0000000b71717224 */ /* 0x000fe200078e02ff */
[----:B-1----:R-:W-:Y:S01]  /*9510*/  IADD3 R20, P4, R24, R17, RZ ;  /* 0x0000001118147210 */ /* 0x002fe20007f9e0ff */
[----:B------:R0:W-:Y:S01]  /*9520*/  @P1 STG.E desc[UR14][R18.64], R33 ;  /* 0x0000002112001986 */ /* 0x0001e2000c10190e */
[----:B------:R-:W-:Y:S01]  /*9530*/  ISETP.GT.AND P1, PT, R15, 0x59, PT ;  /* 0x000000590f00780c */ /* 0x000fe20003f24270 */
[-C--:B--2---:R-:W-:Y:S01]  /*9540*/  IMAD R31, R68, R11.reuse, RZ ;  /* 0x0000000b441f7224 */ /* 0x084fe200078e02ff */
[C---:B------:R-:W-:Y:S01]  /*9550*/  ISETP.GT.AND P2, PT, R12.reuse, 0x8, P2 ;  /* 0x000000080c00780c */ /* 0x040fe20001744270 */
[----:B------:R-:W-:Y:S01]  /*9560*/  IMAD.X R21, R25, 0x1, R16, P4 ;  /* 0x0000000119157824 */ /* 0x000fe200020e0610 */
[C---:B------:R-:W-:Y:S01]  /*9570*/  ISETP.GT.AND P4, PT, R12.reuse, RZ, P1 ;  /* 0x000000ff0c00720c */ /* 0x040fe20000f84270 */
[----:B------:R-:W-:Y:S01]  /*9580*/  IMAD.X R23, R27, 0x1, R9, P6 ;  /* 0x000000011b177824 */ /* 0x000fe200030e0609 */
[----:B------:R-:W-:Y:S01]  /*9590*/  ISETP.GT.AND P1, PT, R12, 0x8, P1 ;  /* 0x000000080c00780c */ /* 0x000fe20000f24270 */
[-C--:B------:R-:W-:Y:S01]  /*95a0*/  IMAD R115, R115, R11.reuse, RZ ;  /* 0x0000000b73737224 */ /* 0x080fe200078e02ff */
[----:B------:R1:W-:Y:S01]  /*95b0*/  @P0 STG.E desc[UR14][R20.64], R67 ;  /* 0x0000004314000986 */ /* 0x0003e2000c10190e */
[----:B------:R-:W-:Y:S01]  /*95c0*/  IADD3 R24, P0, R28, R10, RZ ;  /* 0x0000000a1c187210 */ /* 0x000fe20007f1e0ff */
[----:B------:R-:W-:-:S02]  /*95d0*/  IMAD R117, R117, R11, RZ ;  /* 0x0000000b75757224 */ /* 0x000fc400078e02ff */
[----:B------:R2:W-:Y:S01]  /*95e0*/  @P5 STG.E desc[UR14][R22.64], R31 ;  /* 0x0000001f16005986 */ /* 0x0005e2000c10190e */
[----:B0-----:R-:W-:Y:S01]  /*95f0*/  IADD3 R18, P5, R26, R17, RZ ;  /* 0x000000111a127210 */ /* 0x001fe20007fbe0ff */
[--C-:B------:R-:W-:Y:S01]  /*9600*/  IMAD.X R25, R29, 0x1, R9.reuse, P0 ;  /* 0x000000011d197824 */ /* 0x100fe200000e0609 */
[----:B------:R-:W-:Y:S01]  /*9610*/  ISETP.GT.AND P0, PT, R15, 0x60, PT ;  /* 0x000000600f00780c */ /* 0x000fe20003f04270 */
[----:B------:R-:W-:Y:S01]  /*9620*/  IMAD R33, R70, R11, RZ ;  /* 0x0000000b46217224 */ /* 0x000fe200078e02ff */
[-C--:B------:R-:W-:Y:S01]  /*9630*/  IADD3 R26, P6, R22, R10.reuse, RZ ;  /* 0x0000000a161a7210 */ /* 0x080fe20007fde0ff */
[--C-:B------:R-:W-:Y:S01]  /*9640*/  IMAD.X R19, R27, 0x1, R16.reuse, P5 ;  /* 0x000000011b137824 */ /* 0x100fe200028e0610 */
[----:B------:R-:W-:Y:S01]  /*9650*/  @P4 STG.E desc[UR14][R24.64], R69 ;  /* 0x0000004518004986 */ /* 0x000fe2000c10190e */
[----:B-1----:R-:W-:Y:S01]  /*9660*/  IADD3 R20, P5, R28, R17, RZ ;  /* 0x000000111c147210 */ /* 0x002fe20007fbe0ff */
[-C--:B------:R-:W-:Y:S01]  /*9670*/  IMAD R119, R119, R11.reuse, RZ ;  /* 0x0000000b77777224 */ /* 0x080fe200078e02ff */
[C---:B------:R-:W-:Y:S01]  /*9680*/  ISETP.GT.AND P4, PT, R12.reuse, RZ, P0 ;  /* 0x000000ff0c00720c */ /* 0x040fe20000784270 */
[----:B------:R0:W-:Y:S01]  /*9690*/  @P2 STG.E desc[UR14][R18.64], R33 ;  /* 0x0000002112002986 */ /* 0x0001e2000c10190e */
[----:B------:R-:W-:Y:S01]  /*96a0*/  ISETP.GT.AND P2, PT, R15, 0x61, PT ;  /* 0x000000610f00780c */ /* 0x000fe20003f44270 */
[--C-:B------:R-:W-:Y:S01]  /*96b0*/  IMAD.X R21, R29, 0x1, R16.reuse, P5 ;  /* 0x000000011d157824 */ /* 0x100fe200028e0610 */
[----:B------:R-:W-:Y:S01]  /*96c0*/  ISETP.GT.AND P0, PT, R12, 0x8, P0 ;  /* 0x000000080c00780c */ /* 0x000fe20000704270 */
[-C--:B--2---:R-:W-:Y:S01]  /*96d0*/  IMAD R31, R72, R11.reuse, RZ ;  /* 0x0000000b481f7224 */ /* 0x084fe200078e02ff */
[----:B------:R-:W-:Y:S01]  /*96e0*/  ISETP.GT.AND P5, PT, R12, RZ, P2 ;  /* 0x000000ff0c00720c */ /* 0x000fe200017a4270 */
[--C-:B------:R-:W-:Y:S01]  /*96f0*/  IMAD.X R27, R23, 0x1, R9.reuse, P6 ;  /* 0x00000001171b7824 */ /* 0x100fe200030e0609 */
[----:B------:R1:W-:Y:S01]  /*9700*/  @P1 STG.E desc[UR14][R20.64], R71 ;  /* 0x0000004714001986 */ /* 0x0003e2000c10190e */
[-C--:B------:R-:W-:Y:S01]  /*9710*/  IADD3 R28, P1, R24, R10.reuse, RZ ;  /* 0x0000000a181c7210 */ /* 0x080fe20007f3e0ff */
[-C--:B------:R-:W-:Y:S01]  /*9720*/  IMAD R121, R121, R11.reuse, RZ ;  /* 0x0000000b79797224 */ /* 0x080fe200078e02ff */
[----:B------:R-:W-:Y:S01]  /*9730*/  ISETP.GT.AND P2, PT, R12, 0x8, P2 ;  /* 0x000000080c00780c */ /* 0x000fe20001744270 */
[----:B------:R-:W-:Y:S01]  /*9740*/  IMAD R123, R123, R11, RZ ;  /* 0x0000000b7b7b7224 */ /* 0x000fe200078e02ff */
        /* <DEDUP_REMOVED lines=105> */
[----:B------:R-:W-:Y:S01]  /*9de0*/  IMAD.X R21, R25, 0x1, R16, P5 ;  /* 0x0000000119157824 */ /* 0x000fe200028e0610 */
[----:B------:R-:W-:Y:S01]  /*9df0*/  ISETP.GT.AND P2, PT, R12, 0x8, P2 ;  /* 0x000000080c00780c */ /* 0x000fe20001744270 */
[-C--:B--2---:R-:W-:Y:S01]  /*9e00*/  IMAD R31, R92, R11.reuse, RZ ;  /* 0x0000000b5c1f7224 */ /* 0x084fe200078e02ff */
[----:B------:R-:W-:Y:S01]  /*9e10*/  ISETP.GT.AND P5, PT, R12, RZ, P1 ;  /* 0x000000ff0c00720c */ /* 0x000fe20000fa4270 */
[----:B------:R-:W-:Y:S01]  /*9e20*/  IMAD.X R23, R27, 0x1, R9, P6 ;  /* 0x000000011b177824 */ /* 0x000fe200030e0609 */
[----:B------:R1:W-:Y:S01]  /*9e30*/  @P0 STG.E desc[UR14][R20.64], R91 ;  /* 0x0000005b14000986 */ /* 0x0003e2000c10190e */
[----:B------:R-:W-:Y:S01]  /*9e40*/  IADD3 R24, P0, R28, R10, RZ ;  /* 0x0000000a1c187210 */ /* 0x000fe20007f1e0ff */
[----:B------:R-:W-:Y:S01]  /*9e50*/  IMAD R151, R151, R11, RZ ;  /* 0x0000000b97977224 */ /* 0x000fe200078e02ff */
[----:B------:R-:W-:-:S02]  /*9e60*/  ISETP.GT.AND P1, PT, R12, 0x8, P1 ;  /* 0x000000080c00780c */ /* 0x000fc40000f24270 */
        /* <DEDUP_REMOVED lines=8> */
[----:B-1----:R-:W-:Y:S02]  /*9ef0*/  IADD3 R20, P5, R28, R17, RZ ;  /* 0x000000111c147210 */ /* 0x002fe40007fbe0ff */
[C---:B------:R-:W-:Y:S01]  /*9f00*/  ISETP.GT.AND P4, PT, R12.reuse, RZ, P0 ;  /* 0x000000ff0c00720c */ /* 0x040fe20000784270 */
[----:B------:R0:W-:Y:S01]  /*9f10*/  @P2 STG.E desc[UR14][R18.64], R33 ;  /* 0x0000002112002986 */ /* 0x0001e2000c10190e */
[----:B------:R-:W-:Y:S01]  /*9f20*/  ISETP.GT.AND P2, PT, R15, 0x91, PT ;  /* 0x000000910f00780c */ /* 0x000fe20003f44270 */
[----:B------:R-:W-:Y:S01]  /*9f30*/  IMAD.X R21, R29, 0x1, R16, P5 ;  /* 0x000000011d157824 */ /* 0x000fe200028e0610 */
[----:B------:R-:W-:Y:S01]  /*9f40*/  ISETP.GT.AND P0, PT, R12, 0x8, P0 ;  /* 0x000000080c00780c */ /* 0x000fe20000704270 */
[----:B--2---:R-:W-:Y:S01]  /*9f50*/  IMAD R31, R96, R11, RZ ;  /* 0x0000000b601f7224 */ /* 0x004fe200078e02ff */
[----:B------:R-:W-:Y:S01]  /*9f60*/  ISETP.GT.AND P5, PT, R12, RZ, P2 ;  /* 0x000000ff0c00720c */ /* 0x000fe200017a4270 */
[----:B------:R-:W-:Y:S01]  /*9f70*/  IMAD.X R27, R23, 0x1, R9, P6 ;  /* 0x00000001171b7824 */ /* 0x000fe200030e0609 */
[----:B------:R1:W-:Y:S01]  /*9f80*/  @P1 STG.E desc[UR14][R20.64], R95 ;  /* 0x0000005f14001986 */ /* 0x0003e2000c10190e */
[----:B------:R-:W-:-:S02]  /*9f90*/  IADD3 R28, P1, R24, R10, RZ ;  /* 0x0000000a181c7210 */ /* 0x000fc40007f3e0ff */
[----:B------:R-:W-:Y:S02]  /*9fa0*/  ISETP.GT.AND P2, PT, R12, 0x8, P2 ;  /* 0x000000080c00780c */ /* 0x000fe40001744270 */
[----:B------:R2:W-:Y:S01]  /*9fb0*/  @P4 STG.E desc[UR14][R26.64], R31 ;  /* 0x0000001f1a004986 */ /* 0x0005e2000c10190e */
[----:B0-----:R-:W-:Y:S01]  /*9fc0*/  IADD3 R18, P4, R22, R17, RZ ;  /* 0x0000001116127210 */ /* 0x001fe20007f9e0ff */
[----:B------:R-:W-:Y:S01]  /*9fd0*/  IMAD.X R29, R25, 0x1, R9, P1 ;  /* 0x00000001191d7824 */ /* 0x000fe200008e0609 */
[----:B------:R-:W-:Y:S01]  /*9fe0*/  ISETP.GT.AND P1, PT, R15, 0x98, PT ;  /* 0x000000980f00780c */ /* 0x000fe20003f24270 */
[----:B------:R-:W-:Y:S01]  /*9ff0*/  IMAD R33, R98, R11, RZ ;  /* 0x0000000b62217224 */ /* 0x000fe200078e02ff */
[----:B------:R-:W-:Y:S01]  /*a000*/  IADD3 R22, P6, R26, R10, RZ ;  /* 0x0000000a1a167210 */ /* 0x000fe20007fde0ff */
[----:B------:R-:W-:Y:S01]  /*a010*/  IMAD.X R19, R23, 0x1, R16, P4 ;  /* 0x0000000117137824 */ /* 0x000fe200020e0610 */
[----:B------:R-:W-:Y:S01]  /*a020*/  @P5 STG.E desc[UR14][R28.64], R97 ;  /* 0x000000611c005986 */ /* 0x000fe2000c10190e */
[----:B-1----:R-:W-:-:S02]  /*a030*/  IADD3 R20, P5, R24, R17, RZ ;  /* 0x0000001118147210 */ /* 0x002fc40007fbe0ff */
        /* <DEDUP_REMOVED lines=9> */
[----:B------:R-:W-:Y:S02]  /*a0d0*/  IADD3 R24, P2, R28, R10, RZ ;  /* 0x0000000a1c187210 */ /* 0x000fe40007f5e0ff */
        /* <DEDUP_REMOVED lines=189> */
[----:B------:R-:W-:-:S02]  /*acb0*/  ISETP.GT.AND P4, PT, R12, RZ, P2 ;  /* 0x000000ff0c00720c */ /* 0x000fc40001784270 */
        /* <DEDUP_REMOVED lines=8> */
[----:B------:R-:W-:Y:S02]  /*ad40*/  ISETP.GT.AND P1, PT, R12, 0x8, P1 ;  /* 0x000000080c00780c */ /* 0x000fe40000f24270 */
[----:B------:R1:W-:Y:S01]  /*ad50*/  @P0 STG.E desc[UR14][R20.64], R139 ;  /* 0x0000008b14000986 */ /* 0x0003e2000c10190e */
[----:B------:R-:W-:Y:S01]  /*ad60*/  IADD3 R24, P0, R28, R10, RZ ;  /* 0x0000000a1c187210 */ /* 0x000fe20007f1e0ff */
[----:B0-----:R-:W-:-:S02]  /*ad70*/  IMAD R33, R142, R11, RZ ;  /* 0x0000000b8e217224 */ /* 0x001fc400078e02ff */
[----:B------:R0:W-:Y:S01]  /*ad80*/  @P4 STG.E desc[UR14][R22.64], R31 ;  /* 0x0000001f16004986 */ /* 0x0001e2000c10190e */
[-C--:B------:R-:W-:Y:S01]  /*ad90*/  IADD3 R18, P4, R26, R17.reuse, RZ ;  /* 0x000000111a127210 */ /* 0x080fe20007f9e0ff */
[----:B------:R-:W-:Y:S01]  /*ada0*/  IMAD.X R25, R29, 0x1, R9, P0 ;  /* 0x000000011d197824 */ /* 0x000fe200000e0609 */
[----:B------:R-:W-:Y:S02]  /*adb0*/  ISETP.GT.AND P0, PT, R15, 0xf0, PT ;  /* 0x000000f00f00780c */ /* 0x000fe40003f04270 */
[----:B------:R-:W-:Y:S01]  /*adc0*/  IADD3 R26, P6, R22, R10, RZ ;  /* 0x0000000a161a7210 */ /* 0x000fe20007fde0ff */
[--C-:B------:R-:W-:Y:S01]  /*add0*/  IMAD.X R19, R27, 0x1, R16.reuse, P4 ;  /* 0x000000011b137824 */ /* 0x100fe200020e0610 */
[----:B------:R-:W-:Y:S01]  /*ade0*/  @P5 STG.E desc[UR14][R24.64], R141 ;  /* 0x0000008d18005986 */ /* 0x000fe2000c10190e */
[----:B-1----:R-:W-:Y:S02]  /*adf0*/  IADD3 R20, P5, R28, R17, RZ ;  /* 0x000000111c147210 */ /* 0x002fe40007fbe0ff */
[----:B------:R-:W-:Y:S01]  /*ae00*/  ISETP.GT.AND P4, PT, R12, RZ, P0 ;  /* 0x000000ff0c00720c */ /* 0x000fe20000784270 */
[----:B------:R1:W-:Y:S01]  /*ae10*/  @P2 STG.E desc[UR14][R18.64], R33 ;  /* 0x0000002112002986 */ /* 0x0003e2000c10190e */
[----:B------:R-:W-:Y:S01]  /*ae20*/  ISETP.GT.AND P2, PT, R15, 0xf1, PT ;  /* 0x000000f10f00780c */ /* 0x000fe20003f44270 */
[----:B------:R-:W-:-:S02]  /*ae30*/  IMAD.X R21, R29, 0x1, R16, P5 ;  /* 0x000000011d157824 */ /* 0x000fc400028e0610 */
[--C-:B------:R-:W-:Y:S01]  /*ae40*/  IMAD.X R27, R23, 0x1, R9.reuse, P6 ;  /* 0x00000001171b7824 */ /* 0x100fe200030e0609 */
[----:B------:R-:W-:Y:S01]  /*ae50*/  ISETP.GT.AND P5, PT, R12, RZ, P2 ;  /* 0x000000ff0c00720c */ /* 0x000fe200017a4270 */
[----:B0-----:R-:W-:Y:S01]  /*ae60*/  IMAD R31, R144, R11, RZ ;  /* 0x0000000b901f7224 */ /* 0x001fe200078e02ff */
[----:B------:R-:W-:Y:S01]  /*ae70*/  ISETP.GT.AND P6, PT, R12, 0x8, P0 ;  /* 0x000000080c00780c */ /* 0x000fe200007c4270 */
[----:B------:R0:W-:Y:S01]  /*ae80*/  @P1 STG.E desc[UR14][R20.64], R143 ;  /* 0x0000008f14001986 */ /* 0x0001e2000c10190e */
[----:B------:R-:W-:Y:S02]  /*ae90*/  IADD3 R28, P0, R24, R10, RZ ;  /* 0x0000000a181c7210 */ /* 0x000fe40007f1e0ff */
[----:B------:R-:W-:Y:S01]  /*aea0*/  ISETP.GT.AND P2, PT, R12, 0x8, P2 ;  /* 0x000000080c00780c */ /* 0x000fe20001744270 */
[----:B------:R2:W-:Y:S01]  /*aeb0*/  @P4 STG.E desc[UR14][R26.64], R31 ;  /* 0x0000001f1a004986 */ /* 0x0005e2000c10190e */
[----:B-1----:R-:W-:Y:S01]  /*aec0*/  IADD3 R18, P1, R22, R17, RZ ;  /* 0x0000001116127210 */ /* 0x002fe20007f3e0ff */
[----:B------:R-:W-:Y:S01]  /*aed0*/  IMAD.X R29, R25, 0x1, R9, P0 ;  /* 0x00000001191d7824 */ /* 0x000fe200000e0609 */
[----:B------:R-:W-:Y:S01]  /*aee0*/  ISETP.GT.AND P0, PT, R15, 0xf8, PT ;  /* 0x000000f80f00780c */ /* 0x000fe20003f04270 */
[----:B------:R-:W-:-:S02]  /*aef0*/  IMAD R33, R146, R11, RZ ;  /* 0x0000000b92217224 */ /* 0x000fc400078e02ff */
[--C-:B------:R-:W-:Y:S01]  /*af00*/  IMAD.X R19, R23, 0x1, R16.reuse, P1 ;  /* 0x0000000117137824 */ /* 0x100fe200008e0610 */
[----:B------:R-:W-:Y:S01]  /*af10*/  @P5 STG.E desc[UR14][R28.64], R145 ;  /* 0x000000911c005986 */ /* 0x000fe2000c10190e */
[-C--:B0-----:R-:W-:Y:S02]  /*af20*/  IADD3 R20, P4, R24, R17.reuse, RZ ;  /* 0x0000001118147210 */ /* 0x081fe40007f9e0ff */
[CC--:B------:R-:W-:Y:S01]  /*af30*/  IADD3 R22, P5, R26.reuse, R10.reuse, RZ ;  /* 0x0000000a1a167210 */ /* 0x0c0fe20007fbe0ff */
[----:B------:R0:W-:Y:S01]  /*af40*/  @P6 STG.E desc[UR14][R18.64], R33 ;  /* 0x0000002112006986 */ /* 0x0001e2000c10190e */
[----:B------:R-:W-:Y:S01]  /*af50*/  ISETP.GT.AND P1, PT, R15, 0xf9, PT ;  /* 0x000000f90f00780c */ /* 0x000fe20003f24270 */
[--C-:B------:R-:W-:Y:S01]  /*af60*/  IMAD.X R21, R25, 0x1, R16.reuse, P4 ;  /* 0x0000000119157824 */ /* 0x100fe200020e0610 */
[----:B--2---:R-:W-:Y:S01]  /*af70*/  IADD3 R26, P4, R26, R17, RZ ;  /* 0x000000111a1a7210 */ /* 0x004fe20007f9e0ff */
[C-C-:B------:R-:W-:Y:S01]  /*af80*/  IMAD.X R23, R27.reuse, 0x1, R9.reuse, P5 ;  /* 0x000000011b177824 */ /* 0x140fe200028e0609 */
[----:B------:R-:W-:Y:S01]  /*af90*/  ISETP.GT.AND P6, PT, R12, RZ, P0 ;  /* 0x000000ff0c00720c */ /* 0x000fe200007c4270 */
[-C--:B------:R-:W-:Y:S01]  /*afa0*/  IMAD R15, R150, R11.reuse, RZ ;  /* 0x0000000b960f7224 */ /* 0x080fe200078e02ff */
[----:B------:R-:W-:Y:S01]  /*afb0*/  IADD3 R24, P5, R28, R10, RZ ;  /* 0x0000000a1c187210 */ /* 0x000fe20007fbe0ff */
[----:B------:R-:W-:Y:S01]  /*afc0*/  IMAD.X R27, R27, 0x1, R16, P4 ;  /* 0x000000011b1b7824 */ /* 0x000fe200020e0610 */
[C---:B------:R-:W-:Y:S01]  /*afd0*/  ISETP.GT.AND P4, PT, R12.reuse, RZ, P1 ;  /* 0x000000ff0c00720c */ /* 0x040fe20000f84270 */
[----:B------:R1:W-:Y:S01]  /*afe0*/  @P2 STG.E desc[UR14][R20.64], R147 ;  /* 0x0000009314002986 */ /* 0x0003e2000c10190e */
[C---:B------:R-:W-:Y:S01]  /*aff0*/  ISETP.GT.AND P0, PT, R12.reuse, 0x8, P0 ;  /* 0x000000080c00780c */ /* 0x040fe20000704270 */
[----:B------:R-:W-:Y:S01]  /*b000*/  IMAD.X R25, R29, 0x1, R9, P5 ;  /* 0x000000011d197824 */ /* 0x000fe200028e0609 */
[----:B------:R-:W-:Y:S01]  /*b010*/  ISETP.GT.AND P1, PT, R12, 0x8, P1 ;  /* 0x000000080c00780c */ /* 0x000fe20000f24270 */
[----:B------:R-:W-:Y:S01]  /*b020*/  IMAD R9, R148, R11, RZ ;  /* 0x0000000b94097224 */ /* 0x000fe200078e02ff */
[----:B0-----:R-:W-:-:S04]  /*b030*/  IADD3 R18, P5, R28, R17, RZ ;  /* 0x000000111c127210 */ /* 0x001fc80007fbe0ff */
[----:B------:R1:W-:Y:S01]  /*b040*/  @P6 STG.E desc[UR14][R22.64], R9 ;  /* 0x0000000916006986 */ /* 0x0003e2000c10190e */
[----:B------:R-:W-:-:S03]  /*b050*/  IMAD.X R19, R29, 0x1, R16, P5 ;  /* 0x000000011d137824 */ /* 0x000fc600028e0610 */
[----:B------:R1:W-:Y:S04]  /*b060*/  @P4 STG.E desc[UR14][R24.64], R149 ;  /* 0x0000009518004986 */ /* 0x0003e8000c10190e */
[----:B------:R1:W-:Y:S04]  /*b070*/  @P0 STG.E desc[UR14][R26.64], R15 ;  /* 0x0000000f1a000986 */ /* 0x0003e8000c10190e */
[----:B------:R1:W-:Y:S02]  /*b080*/  @P1 STG.E desc[UR14][R18.64], R151 ;  /* 0x0000009712001986 */ /* 0x0003e4000c10190e */
.L_x_278:
[----:B------:R-:W-:Y:S05]  /*b090*/  BSYNC B0 ;  /* 0x0000000000007941 */ /* 0x000fea0003800000 */
.L_x_26:
[----:B------:R-:W-:Y:S01]  /*b0a0*/  ULDC UR8, c[0x0][0xc] ;  /* 0x0000030000087ab9 */ /* 0x000fe20000000800 */
[----:B------:R-:W-:Y:S01]  /*b0b0*/  ULDC UR9, c[0x0][0x10] ;  /* 0x0000040000097ab9 */ /* 0x000fe20000000800 */
[----:B01----:R-:W0:Y:S01]  /*b0c0*/  LDC R9, c[0x0][0x14] ;  /* 0x00000500ff097b82 */ /* 0x003e220000000800 */
[----:B------:R-:W-:Y:S01]  /*b0d0*/  UIMAD.WIDE.U32 UR8, UR8, UR9, URZ ;  /* 0x00000009080872a5 */ /* 0x000fe2000f8e003f */
[----:B------:R-:W-:Y:S01]  /*b0e0*/  PRMT R12, RZ, 0x7610, R12 ;  /* 0x00007610ff0c7816 */ /* 0x000fe2000000000c */
[----:B------:R-:W-:-:S04]  /*b0f0*/  IMAD.MOV.U32 R10, RZ, RZ, -0x1 ;  /* 0xffffffffff0a7424 */ /* 0x000fc800078e00ff */
[----:B0-----:R-:W-:-:S04]  /*b100*/  IMAD.WIDE.U32 R2, R9, UR8, R2 ;  /* 0x0000000809027c25 */ /* 0x001fc8000f8e0002 */
[----:B------:R-:W-:Y:S01]  /*b110*/  IMAD R9, R9, UR9, RZ ;  /* 0x0000000909097c24 */ /* 0x000fe2000f8e02ff */
[----:B------:R-:W-:Y:S02]  /*b120*/  ULDC.64 UR8, c[0x0][0x750] ;  /* 0x0001d40000087ab9 */ /* 0x000fe40000000a00 */
[----:B------:R-:W-:Y:S01]  /*b130*/  ISETP.GE.U32.AND P0, PT, R2, UR8, PT ;  /* 0x0000000802007c0c */ /* 0x000fe2000bf06070 */
[----:B------:R-:W-:Y:S02]  /*b140*/  IMAD.IADD R3, R3, 0x1, R9 ;  /* 0x0000000103037824 */ /* 0x000fe400078e0209 */
[----:B------:R-:W-:-:S03]  /*b150*/  IMAD.MOV.U32 R9, RZ, RZ, -0x1 ;  /* 0xffffffffff097424 */ /* 0x000fc600078e00ff */
[----:B------:R-:W-:-:S13]  /*b160*/  ISETP.GE.U32.AND.EX P0, PT, R3, UR9, PT, P0 ;  /* 0x0000000903007c0c */ /* 0x000fda000bf06100 */
[----:B------:R-:W-:Y:S05]  /*b170*/  @P0 BRA `(.L_x_279) ;  /* 0x0000000400640947 */ /* 0x000fea0003800000 */
[----:B------:R-:W0:Y:S01]  /*b180*/  S2R R12, SR_CTAID.X ;  /* 0x00000000000c7919 */ /* 0x000e220000002500 */
[----:B----4-:R-:W1:Y:S01]  /*b190*/  LDC.64 R20, c[0x0][0x728] ;  /* 0x0001ca00ff147b82 */ /* 0x010e620000000a00 */
[----:B------:R-:W-:Y:S01]  /*b1a0*/  ULDC UR7, c[0x0][0x150] ;  /* 0x0000540000077ab9 */ /* 0x000fe20000000800 */
[----:B------:R-:W-:Y:S01]  /*b1b0*/  IMAD.MOV.U32 R18, RZ, RZ, R2 ;  /* 0x000000ffff127224 */ /* 0x000fe200078e0002 */
[----:B--2---:R-:W2:Y:S01]  /*b1c0*/  S2R R26, SR_CTAID.Y ;  /* 0x00000000001a7919 */ /* 0x004ea20000002600 */
[----:B------:R-:W-:-:S04]  /*b1d0*/  IMAD.MOV.U32 R19, RZ, RZ, R3 ;  /* 0x000000ffff137224 */ /* 0x000fc800078e0003 */
[----:B------:R-:W4:Y:S08]  /*b1e0*/  LDC R27, c[0x0][0x144] ;  /* 0x00005100ff1b7b82 */ /* 0x000f300000000800 */
[----:B------:R-:W2:Y:S08]  /*b1f0*/  LDC R10, c[0x0][0x730] ;  /* 0x0001cc00ff0a7b82 */ /* 0x000eb00000000800 */
[----:B------:R-:W2:Y:S01]  /*b200*/  LDC.64 R24, c[0x0][0x720] ;  /* 0x0001c800ff187b82 */ /* 0x000ea20000000a00 */
[----:B-1----:R-:W-:-:S04]  /*b210*/  ISETP.NE.U32.AND P0, PT, R20, RZ, PT ;  /* 0x000000ff1400720c */ /* 0x002fc80003f05070 */
[----:B------:R-:W-:Y:S02]  /*b220*/  ISETP.NE.AND.EX P0, PT, R21, RZ, PT, P0 ;  /* 0x000000ff1500720c */ /* 0x000fe40003f05300 */
[----:B0-----:R-:W-:-:S05]  /*b230*/  I2FP.F32.U32 R9, R12 ;  /* 0x0000000c00097245 */ /* 0x001fca0000201000 */
[----:B------:R-:W-:-:S04]  /*b240*/  FMUL R9, R9, UR7 ;  /* 0x0000000709097c20 */ /* 0x000fc80008400000 */
[----:B------:R0:W1:Y:S02]  /*b250*/  F2I.U32.TRUNC.NTZ R22, R9 ;  /* 0x0000000900167305 */ /* 0x000064000020f000 */
[----:B----4-:R-:W-:Y:S05]  /*b260*/  @!P0 BRA `(.L_x_280) ;  /* 0x0000000000288947 */ /* 0x010fea0003800000 */
[----:B0-----:R-:W0:Y:S02]  /*b270*/  LDC R9, c[0x0][0x734] ;  /* 0x0001cd00ff097b82 */ /* 0x001e240000000800 */
        /* <DEDUP_REMOVED lines=9> */
.L_x_280:
[-CC-:B--2---:R-:W-:Y:S01]  /*b310*/  SHF.R.U64 R20, R18, R10.reuse, R19.reuse ;  /* 0x0000000a12147219 */ /* 0x184fe20000001213 */
[----:B------:R-:W2:Y:S01]  /*b320*/  LDC.64 R30, c[0x0][0x740] ;  /* 0x0001d000ff1e7b82 */ /* 0x000ea20000000a00 */
[----:B0-----:R-:W-:Y:S01]  /*b330*/  SHF.R.U32.HI R9, RZ, R10, R19 ;  /* 0x0000000aff097219 */ /* 0x001fe20000011613 */
[----:B-1----:R-:W-:Y:S01]  /*b340*/  IMAD.MOV R22, RZ, RZ, -R22 ;  /* 0x000000ffff167224 */ /* 0x002fe200078e0a16 */
[----:B------:R-:W-:Y:S01]  /*b350*/  IADD3 R17, P0, RZ, -R20, RZ ;  /* 0x80000014ff117210 */ /* 0x000fe20007f1e0ff */
[----:B------:R-:W-:Y:S02]  /*b360*/  ULDC UR7, c[0x0][0x154] ;  /* 0x0000550000077ab9 */ /* 0x000fe40000000800 */
[----:B------:R-:W-:Y:S02]  /*b370*/  IMAD R27, R27, R22, R12 ;  /* 0x000000161b1b7224 */ /* 0x000fe400078e020c */
[----:B------:R-:W0:Y:S01]  /*b380*/  LDC R16, c[0x0][0x718] ;  /* 0x0001c600ff107b82 */ /* 0x000e220000000800 */
[----:B------:R-:W-:-:S02]  /*b390*/  IMAD.X R9, RZ, RZ, ~R9, P0 ;  /* 0x000000ffff097224 */ /* 0x000fc400000e0e09 */
[----:B------:R-:W-:-:S04]  /*b3a0*/  IMAD.WIDE.U32 R14, R17, R24, R2 ;  /* 0x00000018110e7225 */ /* 0x000fc800078e0002 */
[----:B------:R-:W-:Y:S01]  /*b3b0*/  IMAD R10, R9, R24, RZ ;  /* 0x00000018090a7224 */ /* 0x000fe200078e02ff */
[----:B------:R-:W1:Y:S03]  /*b3c0*/  LDC R18, c[0x0][0x708] ;  /* 0x0001c200ff127b82 */ /* 0x000e660000000800 */
[----:B------:R-:W-:Y:S01]  /*b3d0*/  IMAD R9, R17, R25, R10 ;  /* 0x0000001911097224 */ /* 0x000fe200078e020a */
[----:B------:R-:W-:Y:S01]  /*b3e0*/  I2FP.F32.U32 R10, R26 ;  /* 0x0000001a000a7245 */ /* 0x000fe20000201000 */
[----:B------:R-:W-:Y:S02]  /*b3f0*/  IMAD.MOV.U32 R17, RZ, RZ, 0x1 ;  /* 0x00000001ff117424 */ /* 0x000fe400078e00ff */
[----:B------:R-:W-:Y:S01]  /*b400*/  IMAD.IADD R9, R15, 0x1, R9 ;  /* 0x000000010f097824 */ /* 0x000fe200078e0209 */
[----:B------:R-:W4:Y:S01]  /*b410*/  LDC R28, c[0x0][0x758] ;  /* 0x0001d600ff1c7b82 */ /* 0x000f220000000800 */
[----:B--2---:R-:W-:Y:S01]  /*b420*/  ISETP.NE.U32.AND P0, PT, R30, RZ, PT ;  /* 0x000000ff1e00720c */ /* 0x004fe20003f05070 */
[----:B------:R-:W-:-:S03]  /*b430*/  IMAD.MOV.U32 R15, RZ, RZ, -0x1 ;  /* 0xffffffffff0f7424 */ /* 0x000fc600078e00ff */
[----:B------:R-:W-:-:S03]  /*b440*/  ISETP.NE.AND.EX P0, PT, R31, RZ, PT, P0 ;  /* 0x000000ff1f00720c */ /* 0x000fc60003f05300 */
[----:B------:R-:W2:Y:S01]  /*b450*/  LDC R25, c[0x0][0x148] ;  /* 0x00005200ff197b82 */ /* 0x000ea20000000800 */
[-CC-:B0-----:R-:W-:Y:S02]  /*b460*/  SHF.R.U64 R12, R14, R16.reuse, R9.reuse ;  /* 0x000000100e0c7219 */ /* 0x181fe40000001209 */
[----:B------:R-:W-:Y:S01]  /*b470*/  SHF.R.U32.HI R9, RZ, R16, R9 ;  /* 0x00000010ff097219 */ /* 0x000fe20000011609 */
[----:B------:R-:W-:-:S04]  /*b480*/  FMUL R16, R10, UR7 ;  /* 0x000000070a107c20 */ /* 0x000fc80008400000 */
[----:B------:R-:W0:Y:S01]  /*b490*/  LDC R24, c[0x0][0x700] ;  /* 0x0001c000ff187b82 */ /* 0x000e220000000800 */
[----:B------:R0:W0:Y:S01]  /*b4a0*/  F2I.U32.TRUNC.NTZ R22, R16 ;  /* 0x0000001000167305 */ /* 0x000022000020f000 */
[-CC-:B-1----:R-:W-:Y:S02]  /*b4b0*/  SHF.R.U64 R10, R12, R18.reuse, R9.reuse ;  /* 0x000000120c0a7219 */ /* 0x182fe40000001209 */
[----:B------:R-:W-:-:S04]  /*b4c0*/  SHF.R.U32.HI R9, RZ, R18, R9 ;  /* 0x00000012ff097219 */ /* 0x000fc80000011609 */
[----:B---3--:R-:W1:Y:S01]  /*b4d0*/  LDC R32, c[0x0][0x748] ;  /* 0x0001d200ff207b82 */ /* 0x008e620000000800 */
[-C--:B----4-:R-:W-:Y:S02]  /*b4e0*/  SHF.L.U32 R14, R15, R28.reuse, RZ ;  /* 0x0000001c0f0e7219 */ /* 0x090fe400000006ff */
[-CC-:B------:R-:W-:Y:S02]  /*b4f0*/  SHF.R.U64 R23, R10, R28.reuse, R9.reuse ;  /* 0x0000001c0a177219 */ /* 0x180fe40000001209 */
[----:B------:R-:W-:Y:S02]  /*b500*/  SHF.R.U32.HI R15, RZ, R28, R9 ;  /* 0x0000001cff0f7219 */ /* 0x000fe40000011609 */
[----:B------:R-:W-:Y:S01]  /*b510*/  LOP3.LUT R29, RZ, R14, RZ, 0x33, !PT ;  /* 0x0000000eff1d7212 */ /* 0x000fe200078e33ff */
[----:B------:R-:W3:Y:S01]  /*b520*/  LDC R33, c[0x0][0x738] ;  /* 0x0001ce00ff217b82 */ /* 0x000ee20000000800 */
[----:B------:R-:W-:Y:S01]  /*b530*/  SHF.L.U32 R28, R17, R28, RZ ;  /* 0x0000001c111c7219 */ /* 0x000fe200000006ff */
[----:B------:R-:W-:-:S06]  /*b540*/  IMAD.MOV.U32 R14, RZ, RZ, R23 ;  /* 0x000000ffff0e7224 */ /* 0x000fcc00078e0017 */
[----:B------:R-:W4:Y:S01]  /*b550*/  LDC R34, c[0x0][0x710] ;  /* 0x0001c400ff227b82 */ /* 0x000f220000000800 */
[----:B------:R-:W-:Y:S05]  /*b560*/  @!P0 BRA `(.L_x_281) ;  /* 0x0000000000288947 */ /* 0x000fea0003800000 */
[----:B------:R-:W2:Y:S02]  /*b570*/  LDC R14, c[0x0][0x74c] ;  /* 0x0001d300ff0e7b82 */ /* 0x000ea40000000800 */
[----:B--2---:R-:W-:-:S05]  /*b580*/  IADD3 R9, P0, R23, R14, RZ ;  /* 0x0000000e17097210 */ /* 0x004fca0007f1e0ff */
[----:B------:R-:W-:-:S04]  /*b590*/  IMAD.X R21, RZ, RZ, R15, P0 ;  /* 0x000000ffff157224 */ /* 0x000fc800000e060f */
[----:B------:R-:W-:-:S04]  /*b5a0*/  IMAD.WIDE.U32 R14, R21, R30, RZ ;  /* 0x0000001e150e7225 */ /* 0x000fc800078e00ff */
[----:B0-----:R-:W-:-:S04]  /*b5b0*/  IMAD.WIDE.U32 R16, P0, R9, R31, R14 ;  /* 0x0000001f09107225 */ /* 0x001fc8000780000e */
[----:B------:R-:W-:-:S04]  /*b5c0*/  IMAD.WIDE.U32 R14, R9, R30, RZ ;  /* 0x0000001e090e7225 */ /* 0x000fc800078e00ff */
[----:B------:R-:W-:Y:S01]  /*b5d0*/  IMAD.X R19, RZ, RZ, RZ, P0 ;  /* 0x000000ffff137224 */ /* 0x000fe200000e06ff */
[----:B------:R-:W-:Y:S01]  /*b5e0*/  IADD3 RZ, P0, R15, R16, RZ ;  /* 0x000000100fff7210 */ /* 0x000fe20007f1e0ff */
[----:B------:R-:W-:-:S04]  /*b5f0*/  IMAD.MOV.U32 R18, RZ, RZ, R17 ;  /* 0x000000ffff127224 */ /* 0x000fc800078e0011 */
[----:B------:R-:W-:-:S08]  /*b600*/  IMAD.WIDE.U32.X R14, R21, R31, R18, P0 ;  /* 0x0000001f150e7225 */ /* 0x000fd000000e0412 */
.L_x_281:
[----:B-1----:R-:W-:Y:S01]  /*b610*/  SHF.R.U64 R9, R14, R32, R15 ;  /* 0x000000200e097219 */ /* 0x002fe2000000120f */
[----:B0-----:R-:W-:Y:S01]  /*b620*/  VIADD R15, R24, 0xffffffff ;  /* 0xffffffff180f7836 */ /* 0x001fe20000000000 */
[----:B------:R-:W-:Y:S01]  /*b630*/  LOP3.LUT R14, R10, R29, RZ, 0xc0, !PT ;  /* 0x0000001d0a0e7212 */ /* 0x000fe200078ec0ff */
[----:B------:R-:W-:Y:S02]  /*b640*/  IMAD.MOV R22, RZ, RZ, -R22 ;  /* 0x000000ffff167224 */ /* 0x000fe400078e0a16 */
[----:B------:R-:W-:Y:S01]  /*b650*/  IMAD.MOV R10, RZ, RZ, -R9 ;  /* 0x000000ffff0a7224 */ /* 0x000fe200078e0a09 */
[----:B------:R-:W-:Y:S01]  /*b660*/  LOP3.LUT R12, R12, R15, RZ, 0xc0, !PT ;  /* 0x0000000f0c0c7212 */ /* 0x000fe200078ec0ff */
[----:B------:R-:W-:Y:S02]  /*b670*/  IMAD R14, R28, R9, R14 ;  /* 0x000000091c0e7224 */ /* 0x000fe400078e020e */
[----:B--2---:R-:W-:Y:S02]  /*b680*/  @P3 IMAD R27, R25, R22, R26 ;  /* 0x00000016191b3224 */ /* 0x004fe400078e021a */
[----:B---3--:R-:W-:-:S02]  /*b690*/  IMAD R9, R10, R33, R23 ;  /* 0x000000210a097224 */ /* 0x008fc400078e0217 */
[----:B------:R-:W-:Y:S02]  /*b6a0*/  IMAD.MOV.U32 R10, RZ, RZ, 0x1 ;  /* 0x00000001ff0a7424 */ /* 0x000fe400078e00ff */
[----:B----4-:R-:W-:Y:S02]  /*b6b0*/  IMAD R14, R14, R34, R27 ;  /* 0x000000220e0e7224 */ /* 0x010fe400078e021b */
[--C-:B------:R-:W-:Y:S01]  /*b6c0*/  IMAD R9, R9, R24, R12.reuse ;  /* 0x0000001809097224 */ /* 0x100fe200078e020c */
[----:B------:R-:W-:-:S04]  /*b6d0*/  PRMT R12, R10, 0x7610, R12 ;  /* 0x000076100a0c7816 */ /* 0x000fc8000000000c */
[----:B------:R-:W-:Y:S02]  /*b6e0*/  SEL R10, R9, R14, !P3 ;  /* 0x0000000e090a7207 */ /* 0x000fe40005800000 */
[----:B------:R-:W-:Y:S01]  /*b6f0*/  SEL R14, R14, R9, !P3 ;  /* 0x000000090e0e7207 */ /* 0x000fe20005800000 */
[----:B------:R-:W-:-:S07]  /*b700*/  IMAD.MOV.U32 R9, RZ, RZ, R20 ;  /* 0x000000ffff097224 */ /* 0x000fce00078e0014 */
.L_x_279:
[----:B------:R-:W-:-:S13]  /*b710*/  LOP3.LUT P0, RZ, R12, 0xff, RZ, 0xc0, !PT ;  /* 0x000000ff0cff7812 */ /* 0x000fda000780c0ff */
[----:B------:R-:W-:Y:S05]  /*b720*/  @P0 BRA `(.L_x_282) ;  /* 0xffffff5800ec0947 */ /* 0x000fea000383ffff */
[----:B------:R-:W-:Y:S05]  /*b730*/  EXIT ;  /* 0x000000000000794d */ /* 0x000fea0003800000 */
.L_x_8:
[----:B0-----:R-:W-:Y:S01]  /*b740*/  ULDC.64 UR4, c[0x0][0x750] ;  /* 0x0001d40000047ab9 */ /* 0x001fe20000000a00 */
        /* <DEDUP_REMOVED lines=25> */
.L_x_284:
[----:B------:R-:W0:Y:S01]  /*b8e0*/  LDC.64 R28, c[0x0][0x740] ;  /* 0x0001d000ff1c7b82 */ /* 0x000e220000000a00 */
[-CC-:B------:R-:W-:Y:S01]  /*b8f0*/  SHF.R.U64 R10, R18, R8.reuse, R19.reuse ;  /* 0x00000008120a7219 */ /* 0x180fe20000001213 */
[----:B------:R-:W-:Y:S01]  /*b900*/  IMAD.MOV.U32 R27, RZ, RZ, 0x1 ;  /* 0x00000001ff1b7424 */ /* 0x000fe200078e00ff */
        /* <DEDUP_REMOVED lines=10> */
[----:B0-----:R-:W-:Y:S01]  /*b9b0*/  ISETP.NE.U32.AND P0, PT, R28, RZ, PT ;  /* 0x000000ff1c00720c */ /* 0x001fe20003f05070 */
[----:B------:R-:W-:-:S03]  /*b9c0*/  IMAD.MOV.U32 R7, RZ, RZ, -0x1 ;  /* 0xffffffffff077424 */ /* 0x000fc600078e00ff */
[----:B------:R-:W-:Y:S02]  /*b9d0*/  ISETP.NE.AND.EX P0, PT, R29, RZ, PT, P0 ;  /* 0x000000ff1d00720c */ /* 0x000fe40003f05300 */
[----:B------:R-:W0:Y:S01]  /*b9e0*/  LDC R23, c[0x0][0x700] ;  /* 0x0001c000ff177b82 */ /* 0x000e220000000800 */
[-CC-:B-1----:R-:W-:Y:S02]  /*b9f0*/  SHF.R.U64 R8, R6, R14.reuse, R5.reuse ;  /* 0x0000000e06087219 */ /* 0x182fe40000001205 */
[----:B------:R-:W-:-:S05]  /*ba00*/  SHF.R.U32.HI R5, RZ, R14, R5 ;  /* 0x0000000eff057219 */ /* 0x000fca0000011605 */
[----:B------:R-:W1:Y:S01]  /*ba10*/  LDC R24, c[0x0][0x748] ;  /* 0x0001d200ff187b82 */ /* 0x000e620000000800 */
[-CC-:B--2---:R-:W-:Y:S02]  /*ba20*/  SHF.R.U64 R14, R8, R16.reuse, R5.reuse ;  /* 0x00000010080e7219 */ /* 0x184fe40000001205 */
[----:B------:R-:W-:-:S05]  /*ba30*/  SHF.R.U32.HI R5, RZ, R16, R5 ;  /* 0x00000010ff057219 */ /* 0x000fca0000011605 */
[----:B------:R-:W2:Y:S01]  /*ba40*/  LDC R25, c[0x0][0x738] ;  /* 0x0001ce00ff197b82 */ /* 0x000ea20000000800 */
[-C--:B---3--:R-:W-:Y:S02]  /*ba50*/  SHF.L.U32 R6, R7, R26.reuse, RZ ;  /* 0x0000001a07067219 */ /* 0x088fe400000006ff */
[--C-:B------:R-:W-:Y:S02]  /*ba60*/  SHF.R.U64 R20, R14, R26, R5.reuse ;  /* 0x0000001a0e147219 */ /* 0x100fe40000001205 */
[----:B------:R-:W-:Y:S02]  /*ba70*/  LOP3.LUT R31, RZ, R6, RZ, 0x33, !PT ;  /* 0x00000006ff1f7212 */ /* 0x000fe400078e33ff */
[----:B------:R-:W-:Y:S01]  /*ba80*/  SHF.R.U32.HI R7, RZ, R26, R5 ;  /* 0x0000001aff077219 */ /* 0x000fe20000011605 */
[----:B------:R-:W3:Y:S01]  /*ba90*/  LDC R30, c[0x0][0x710] ;  /* 0x0001c400ff1e7b82 */ /* 0x000ee20000000800 */
[----:B------:R-:W-:Y:S01]  /*baa0*/  IMAD.MOV.U32 R6, RZ, RZ, R20 ;  /* 0x000000ffff067224 */ /* 0x000fe200078e0014 */
[----:B------:R-:W-:Y:S06]  /*bab0*/  @!P0 BRA `(.L_x_285) ;  /* 0x0000000000288947 */ /* 0x000fec0003800000 */
        /* <DEDUP_REMOVED lines=10> */
.L_x_285:
[----:B-1----:R-:W-:Y:S01]  /*bb60*/  SHF.R.U64 R6, R6, R24, R7 ;  /* 0x0000001806067219 */ /* 0x002fe20000001207 */
[----:B0-----:R-:W-:Y:S01]  /*bb70*/  VIADD R13, R23, 0xffffffff ;  /* 0xffffffff170d7836 */ /* 0x001fe20000000000 */
[----:B------:R-:W-:Y:S01]  /*bb80*/  SHF.L.U32 R27, R27, R26, RZ ;  /* 0x0000001a1b1b7219 */ /* 0x000fe200000006ff */
[----:B------:R-:W-:Y:S01]  /*bb90*/  @P3 IMAD R11, R15, R22, R12 ;  /* 0x000000160f0b3224 */ /* 0x000fe200078e020c */
[----:B------:R-:W-:Y:S01]  /*bba0*/  LOP3.LUT R5, R14, R31, RZ, 0xc0, !PT ;  /* 0x0000001f0e057212 */ /* 0x000fe200078ec0ff */
[----:B------:R-:W-:Y:S01]  /*bbb0*/  IMAD.MOV R7, RZ, RZ, -R6 ;  /* 0x000000ffff077224 */ /* 0x000fe200078e0a06 */
[----:B------:R-:W-:Y:S01]  /*bbc0*/  LOP3.LUT R8, R8, R13, RZ, 0xc0, !PT ;  /* 0x0000000d08087212 */ /* 0x000fe200078ec0ff */
[----:B------:R-:W-:Y:S02]  /*bbd0*/  IMAD.MOV.U32 R16, RZ, RZ, R10 ;  /* 0x000000ffff107224 */ /* 0x000fe400078e000a */
[----:B------:R-:W-:Y:S02]  /*bbe0*/  IMAD R6, R27, R6, R5 ;  /* 0x000000061b067224 */ /* 0x000fe400078e0205 */
[----:B--2---:R-:W-:-:S02]  /*bbf0*/  IMAD R5, R7, R25, R20 ;  /* 0x0000001907057224 */ /* 0x004fc400078e0214 */
[----:B---3--:R-:W-:Y:S02]  /*bc00*/  IMAD R7, R6, R30, R11 ;  /* 0x0000001e06077224 */ /* 0x008fe400078e020b */
[----:B------:R-:W-:Y:S02]  /*bc10*/  IMAD.MOV.U32 R6, RZ, RZ, 0x1 ;  /* 0x00000001ff067424 */ /* 0x000fe400078e00ff */
[----:B------:R-:W-:-:S03]  /*bc20*/  IMAD R8, R5, R23, R8 ;  /* 0x0000001705087224 */ /* 0x000fc600078e0208 */
[----:B------:R-:W-:Y:S02]  /*bc30*/  PRMT R5, R6, 0x7610, R5 ;  /* 0x0000761006057816 */ /* 0x000fe40000000005 */
[----:B------:R-:W-:Y:S02]  /*bc40*/  SEL R6, R8, R7, !P3 ;  /* 0x0000000708067207 */ /* 0x000fe40005800000 */
[----:B------:R-:W-:-:S07]  /*bc50*/  SEL R7, R7, R8, !P3 ;  /* 0x0000000807077207 */ /* 0x000fce0005800000 */
.L_x_283:
[----:B------:R-:W-:-:S08]  /*bc60*/  NOP ;  /* 0x0000000000007918 */ /* 0x000fd00000000000 */
[----:B------:R-:W0:-:S00]  /*bc70*/  USETMAXREG.DEALLOC.CTAPOOL 0x28 ;  /* 0x00000028000079c8 */ /* 0x000e0000080e0500 */
[----:B0-----:R-:W-:-:S13]  /*bc80*/  ISETP.NE.AND P0, PT, R9, RZ, PT ;  /* 0x000000ff0900720c */ /* 0x001fda0003f05270 */
[----:B------:R-:W-:Y:S05]  /*bc90*/  @P0 EXIT ;  /* 0x000000000000094d */ /* 0x000fea0003800000 */
[----:B------:R-:W-:Y:S01]  /*bca0*/  LOP3.LUT P0, RZ, R5, 0xff, RZ, 0xc0, !PT ;  /* 0x000000ff05ff7812 */ /* 0x000fe2000780c0ff */
[----:B------:R-:W-:Y:S02]  /*bcb0*/  IMAD.MOV.U32 R5, RZ, RZ, 0x1 ;  /* 0x00000001ff057424 */ /* 0x000fe400078e00ff */
[----:B------:R-:W-:-:S10]  /*bcc0*/  IMAD.MOV.U32 R17, RZ, RZ, RZ ;  /* 0x000000ffff117224 */ /* 0x000fd400078e00ff */
[----:B------:R-:W-:Y:S05]  /*bcd0*/  @!P0 BRA `(.L_x_286) ;  /* 0x0000000c00748947 */ /* 0x000fea0003800000 */
[----:B------:R-:W0:Y:S01]  /*bce0*/  LDC R5, c[0x0][0x28c] ;  /* 0x0000a300ff057b82 */ /* 0x000e220000000800 */
[----:B------:R-:W1:Y:S01]  /*bcf0*/  S2R R11, SR_CgaCtaId ;  /* 0x00000000000b7919 */ /* 0x000e620000008800 */
[----:B------:R-:W-:Y:S01]  /*bd00*/  ULDC UR5, c[0x0][0x758] ;  /* 0x0001d60000057ab9 */ /* 0x000fe20000000800 */
[----:B------:R-:W-:Y:S01]  /*bd10*/  UMOV UR7, 0xffffffff ;  /* 0xffffffff00077882 */ /* 0x000fe20000000000 */
[----:B------:R-:W-:Y:S01]  /*bd20*/  ULDC UR6, c[0x0][0xc] ;  /* 0x0000030000067ab9 */ /* 0x000fe20000000800 */
[----:B------:R-:W-:Y:S01]  /*bd30*/  USHF.L.U32 UR9, UR7, UR5, URZ ;  /* 0x0000000507097299 */ /* 0x000fe2000800063f */
[----:B------:R-:W-:Y:S01]  /*bd40*/  BSSY B0, `(.L_x_286) ;  /* 0x00000d6000007945 */ /* 0x000fe20003800000 */
[----:B------:R-:W-:Y:S01]  /*bd50*/  UMOV UR8, 0x1 ;  /* 0x0000000100087882 */ /* 0x000fe20000000000 */
[----:B------:R-:W-:Y:S01]  /*bd60*/  ULDC UR7, c[0x0][0x10] ;  /* 0x0000040000077ab9 */ /* 0x000fe20000000800 */
[----:B------:R-:W-:Y:S01]  /*bd70*/  USHF.L.U32 UR5, UR8, UR5, URZ ;  /* 0x0000000508057299 */ /* 0x000fe2000800063f */
[----:B------:R-:W-:Y:S01]  /*bd80*/  IMAD.MOV.U32 R14, RZ, RZ, 0x1 ;  /* 0x00000001ff0e7424 */ /* 0x000fe200078e00ff */
[----:B------:R-:W-:Y:S01]  /*bd90*/  UIMAD.WIDE.U32 UR6, UR6, UR7, URZ ;  /* 0x00000007060672a5 */ /* 0x000fe2000f8e003f */
[----:B------:R-:W-:Y:S01]  /*bda0*/  LOP3.LUT R15, R4, 0x2, RZ, 0xfc, !PT ;  /* 0x00000002040f7812 */ /* 0x000fe200078efcff */
[----:B------:R-:W-:Y:S01]  /*bdb0*/  ULDC UR8, c[0x0][0x14] ;  /* 0x0000050000087ab9 */ /* 0x000fe20000000800 */
[----:B------:R-:W-:Y:S01]  /*bdc0*/  IMAD.MOV.U32 R17, RZ, RZ, RZ ;  /* 0x000000ffff117224 */ /* 0x000fe200078e00ff */
[----:B------:R-:W-:-:S02]  /*bdd0*/  UIMAD.WIDE.U32 UR32, UR6, UR8, URZ ;  /* 0x00000008062072a5 */ /* 0x000fc4000f8e003f */
[----:B------:R-:W-:Y:S01]  /*bde0*/  UIMAD UR7, UR7, UR8, URZ ;  /* 0x00000008070772a4 */ /* 0x000fe2000f8e023f */
[----:B------:R-:W-:Y:S01]  /*bdf0*/  ULDC UR4, c[0x0][0x700] ;  /* 0x0001c00000047ab9 */ /* 0x000fe20000000800 */
[----:B------:R-:W-:Y:S02]  /*be00*/  ULOP3.LUT UR6, URZ, UR9, URZ, 0x33, !UPT ;  /* 0x000000093f067292 */ /* 0x000fe4000f8e333f */
[----:B------:R-:W-:Y:S01]  /*be10*/  UIADD3 UR4, UR4, -0x1, URZ ;  /* 0xffffffff04047890 */ /* 0x000fe2000fffe03f */
[----:B0-----:R-:W-:Y:S01]  /*be20*/  VIADD R5, R5, 0x3f ;  /* 0x0000003f05057836 */ /* 0x001fe20000000000 */
[----:B------:R-:W-:Y:S01]  /*be30*/  UIADD3 UR7, UR33, UR7, URZ ;  /* 0x0000000721077290 */ /* 0x000fe2000fffe03f */
[----:B------:R-:W-:-:S03]  /*be40*/  ULDC.64 UR34, c[0x0][0x198] ;  /* 0x0000660000227ab9 */ /* 0x000fc60000000a00 */
[----:B------:R-:W-:-:S04]  /*be50*/  SHF.R.S32.HI R8, RZ, 0x1f, R5 ;  /* 0x0000001fff087819 */ /* 0x000fc80000011405 */
[----:B------:R-:W-:Y:S01]  /*be60*/  LEA.HI R10, R8, R5, RZ, 0x6 ;  /* 0x00000005080a7211 */ /* 0x000fe200078f30ff */
[C---:B-1----:R-:W-:Y:S02]  /*be70*/  IMAD.SHL.U32 R8, R11.reuse, 0x2000, RZ ;  /* 0x000020000b087824 */ /* 0x042fe400078e00ff */
[----:B------:R-:W-:Y:S01]  /*be80*/  IMAD.SHL.U32 R11, R11, 0x80, RZ ;  /* 0x000000800b0b7824 */ /* 0x000fe200078e00ff */
[----:B------:R-:W-:Y:S01]  /*be90*/  SHF.R.S32.HI R10, RZ, 0x6, R10 ;  /* 0x00000006ff0a7819 */ /* 0x000fe2000001140a */
[----:B------:R-:W-:Y:S01]  /*bea0*/  IMAD.MOV.U32 R5, RZ, RZ, 0x1 ;  /* 0x00000001ff057424 */ /* 0x000fe200078e00ff */
[----:B------:R-:W-:Y:S02]  /*beb0*/  LOP3.LUT R8, R8, 0x2000, RZ, 0xc0, !PT ;  /* 0x0000200008087812 */ /* 0x000fe400078ec0ff */
[----:B------:R-:W-:Y:S01]  /*bec0*/  LOP3.LUT R11, R11, 0x80, RZ, 0xc0, !PT ;  /* 0x000000800b0b7812 */ /* 0x000fe200078ec0ff */
[----:B------:R-:W-:Y:S02]  /*bed0*/  VIADD R13, R10, 0x1 ;  /* 0x000000010a0d7836 */ /* 0x000fe40000000000 */
[----:B------:R-:W-:-:S07]  /*bee0*/  VIADD R12, R8, 0xa180 ;  /* 0x0000a180080c7836 */ /* 0x000fce0000000000 */
.L_x_297:
[----:B------:R-:W-:-:S03]  /*bef0*/  UMOV UR8, 0xffffffff ;  /* 0xffffffff00087882 */ /* 0x000fc60000000000 */
[----:B------:R-:W-:Y:S05]  /*bf00*/  BRA.DIV UR8, `(.L_x_287) ;  /* 0x0000001208987947 */ /* 0x000fea000b800000 */
[----:B------:R-:W-:-:S13]  /*bf10*/  ELECT P0, URZ, PT ;  /* 0x00000000003f782f */ /* 0x000fda0003800000 */
.L_x_314:
[----:B------:R-:W0:Y:S01]  /*bf20*/  LDC R8, c[0x0][0x28c] ;  /* 0x0000a300ff087b82 */ /* 0x000e220000000800 */
[----:B------:R-:W-:Y:S01]  /*bf30*/  BSSY B1, `(.L_x_288) ;  /* 0x0000045000017945 */ /* 0x000fe20003800000 */
[----:B0-----:R-:W-:-:S13]  /*bf40*/  ISETP.LT.OR P0, PT, R8, 0x1, !P0 ;  /* 0x000000010800780c */ /* 0x001fda0004701670 */
[----:B------:R-:W-:Y:S05]  /*bf50*/  @P0 BRA `(.L_x_289) ;  /* 0x0000000400080947 */ /* 0x000fea0003800000 */
[----:B------:R-:W-:Y:S01]  /*bf60*/  IMAD.SHL.U32 R19, R7, 0x80, RZ ;  /* 0x0000008007137824 */ /* 0x000fe200078e00ff */
[----:B------:R-:W-:Y:S01]  /*bf70*/  CS2R R24, SRZ ;  /* 0x0000000000187805 */ /* 0x000fe2000001ff00 */
[----:B------:R-:W-:Y:S02]  /*bf80*/  IMAD R20, R6, 0x100, R11 ;  /* 0x0000010006147824 */ /* 0x000fe400078e020b */
[----:B------:R-:W-:Y:S02]  /*bf90*/  IMAD.MOV.U32 R23, RZ, RZ, RZ ;  /* 0x000000ffff177224 */ /* 0x000fe400078e00ff */
[----:B------:R-:W-:Y:S02]  /*bfa0*/  IMAD.MOV.U32 R6, RZ, RZ, R13 ;  /* 0x000000ffff067224 */ /* 0x000fe400078e000d */
[----:B------:R-:W-:Y:S02]  /*bfb0*/  IMAD.MOV.U32 R7, RZ, RZ, R5 ;  /* 0x000000ffff077224 */ /* 0x000fe400078e0005 */
[----:B------:R-:W-:-:S07]  /*bfc0*/  IMAD.MOV.U32 R9, RZ, RZ, R17 ;  /* 0x000000ffff097224 */ /* 0x000fce00078e0011 */
.L_x_292:
[----:B------:R-:W0:Y:S01]  /*bfd0*/  S2R R21, SR_CgaCtaId ;  /* 0x0000000000157919 */ /* 0x000e220000008800 */
[----:B------:R-:W-:Y:S02]  /*bfe0*/  MOV R8, 0x400 ;  /* 0x0000040000087802 */ /* 0x000fe40000000f00 */
[----:B------:R-:W-:-:S13]  /*bff0*/  LOP3.LUT P1, RZ, R0, 0x7f, RZ, 0xc0, !PT ;  /* 0x0000007f00ff7812 */ /* 0x000fda000782c0ff */
[----:B------:R-:W1:Y:S01]  /*c000*/  @!P1 LDC R18, c[0x0][0x640] ;  /* 0x00019000ff129b82 */ /* 0x000e620000000800 */
[----:B0-----:R-:W-:Y:S02]  /*c010*/  LEA R22, R21, R8, 0x18 ;  /* 0x0000000815167211 */ /* 0x001fe400078ec0ff */
[----:B------:R-:W-:-:S03]  /*c020*/  SHF.L.U32 R8, R7, 0x1f, RZ ;  /* 0x0000001f07087819 */ /* 0x000fc600000006ff */
[----:B------:R-:W-:-:S04]  /*c030*/  IMAD R21, R9, 0x8, R22 ;  /* 0x0000000809157824 */ /* 0x000fc800078e0216 */
[----:B------:R-:W0:Y:S02]  /*c040*/  SYNCS.PHASECHK.TRANS64.TRYWAIT P0, [R21+URZ+0x50], R8 ;  /* 0x00005008150075a7 */ /* 0x000e24000800017f */
[----:B01----:R-:W-:Y:S05]  /*c050*/  @!P0 BRA `(.L_x_290) ;  /* 0x0000001000648947 */ /* 0x003fea0003800000 */
.L_x_315:
[----:B0-----:R-:W-:Y:S01]  /*c060*/  PRMT R8, R15, 0x9910, RZ ;  /* 0x000099100f087816 */ /* 0x001fe200000000ff */
[----:B------:R0:W-:Y:S03]  /*c070*/  @!P1 SYNCS.ARRIVE.TRANS64 RZ, [R21+URZ], R18 ;  /* 0x0000001215ff99a7 */ /* 0x0001e6000800003f */
[----:B------:R-:W-:-:S13]  /*c080*/  ISETP.NE.AND P0, PT, R8, 0x2, PT ;  /* 0x000000020800780c */ /* 0x000fda0003f05270 */
[----:B0-----:R-:W-:Y:S05]  /*c090*/  @P0 BRA `(.L_x_291) ;  /* 0x0000000000040947 */ /* 0x001fea0003800000 */
[----:B------:R-:W-:Y:S01]  /*c0a0*/  BPT.TRAP 0x1 ;  /* 0x000000040000795c */ /* 0x000fe20000300000 */
.L_x_291:
[C-C-:B------:R-:W-:Y:S01]  /*c0b0*/  IMAD R8, R9.reuse, 0x1000, R22.reuse ;  /* 0x0000100009087824 */ /* 0x140fe200078e0216 */
[----:B------:R-:W-:Y:S01]  /*c0c0*/  R2UR UR13, R22 ;  /* 0x00000000160d72ca */ /* 0x000fe200000e0000 */
[----:B------:R-:W-:Y:S01]  /*c0d0*/  IMAD R22, R9, 0x400, R22 ;  /* 0x0000040009167824 */ /* 0x000fe200078e0216 */
[----:B------:R-:W-:Y:S01]  /*c0e0*/  R2UR UR17, R21 ;  /* 0x00000000151172ca */ /* 0x000fe200000e0000 */
[----:B------:R-:W-:Y:S01]  /*c0f0*/  VIADD R6, R6, 0xffffffff ;  /* 0xffffffff06067836 */ /* 0x000fe20000000000 */
[----:B------:R-:W-:Y:S01]  /*c100*/  R2UR UR16, R8 ;  /* 0x00000000081072ca */ /* 0x000fe200000e0000 */
[----:B------:R-:W-:Y:S01]  /*c110*/  IMAD R8, R9, 0x4000, R12 ;  /* 0x0000400009087824 */ /* 0x000fe200078e020c */
[----:B------:R-:W-:Y:S01]  /*c120*/  R2UR UR8, R22 ;  /* 0x00000000160872ca */ /* 0x000fe200000e0000 */
[----:B------:R-:W-:Y:S01]  /*c130*/  UIADD3 UR14, UP0, UR34, 0xf0, URZ ;  /* 0x000000f0220e7890 */ /* 0x000fe2000ff1e03f */
[----:B------:R-:W-:Y:S01]  /*c140*/  R2UR UR20, R16 ;  /* 0x00000000101472ca */ /* 0x000fe200000e0000 */
[----:B------:R-:W-:Y:S01]  /*c150*/  UIADD3 UR22, UP1, UR34, 0x1f0, URZ ;  /* 0x000001f022167890 */ /* 0x000fe2000ff3e03f */
[----:B------:R-:W-:Y:S01]  /*c160*/  R2UR UR24, R8 ;  /* 0x00000000081872ca */ /* 0x000fe200000e0000 */
[----:B------:R-:W-:Y:S01]  /*c170*/  UIADD3 UR36, UP2, UR34, 0x2f0, URZ ;  /* 0x000002f022247890 */ /* 0x000fe2000ff5e03f */
[----:B------:R-:W-:Y:S01]  /*c180*/  R2UR UR19, R19 ;  /* 0x00000000131372ca */ /* 0x000fe200000e0000 */
[----:B------:R-:W-:Y:S01]  /*c190*/  UIADD3.X UR15, URZ, UR35, URZ, UP0, !UPT ;  /* 0x000000233f0f7290 */ /* 0x000fe200087fe43f */
[----:B------:R-:W-:Y:S01]  /*c1a0*/  R2UR UR18, R24 ;  /* 0x00000000181272ca */ /* 0x000fe200000e0000 */
[----:B------:R-:W-:Y:S01]  /*c1b0*/  UIADD3.X UR23, URZ, UR35, URZ, UP1, !UPT ;  /* 0x000000233f177290 */ /* 0x000fe20008ffe43f */
[----:B------:R-:W-:Y:S01]  /*c1c0*/  R2UR UR11, R25 ;  /* 0x00000000190b72ca */ /* 0x000fe200000e0000 */
[----:B------:R-:W-:Y:S01]  /*c1d0*/  UIADD3 UR16, UR16, 0x180, URZ ;  /* 0x0000018010107890 */ /* 0x000fe2000fffe03f */
[----:B------:R-:W-:Y:S01]  /*c1e0*/  R2UR UR26, R23 ;  /* 0x00000000171a72ca */ /* 0x000fe200000e0000 */
[----:B------:R-:W-:Y:S01]  /*c1f0*/  UIADD3 UR8, UR8, 0x32180, URZ ;  /* 0x0003218008087890 */ /* 0x000fe2000fffe03f */
[----:B------:R-:W-:Y:S01]  /*c200*/  R2UR UR27, R20 ;  /* 0x00000000141b72ca */ /* 0x000fe200000e0000 */
[----:B------:R-:W-:Y:S01]  /*c210*/  VIADD R9, R9, 0x1 ;  /* 0x0000000109097836 */ /* 0x000fe20000000000 */
[----:B------:R-:W-:Y:S01]  /*c220*/  ISETP.GT.AND P1, PT, R6, 0x1, PT ;  /* 0x000000010600780c */ /* 0x000fe20003f24270 */
[----:B------:R-:W-:Y:S01]  /*c230*/  UIADD3.X UR37, URZ, UR35, URZ, UP2, !UPT ;  /* 0x000000233f257290 */ /* 0x000fe200097fe43f */
[----:B------:R-:W-:Y:S01]  /*c240*/  VIADD R25, R25, 0x1 ;  /* 0x0000000119197836 */ /* 0x000fe20000000000 */
[----:B------:R-:W-:Y:S01]  /*c250*/  UIADD3 UR24, UR13, UR24, URZ ;  /* 0x000000180d187290 */ /* 0x000fe2000fffe03f */
[C---:B------:R-:W-:Y:S01]  /*c260*/  ISETP.NE.AND P0, PT, R9.reuse, 0xa, PT ;  /* 0x0000000a0900780c */ /* 0x040fe20003f05270 */
[----:B------:R-:W-:Y:S01]  /*c270*/  UMOV UR30, 0x0 ;  /* 0x00000000001e7882 */ /* 0x000fe20000000000 */
[----:B------:R-:W-:Y:S01]  /*c280*/  UMOV UR31, 0x10000000 ;  /* 0x10000000001f7882 */ /* 0x000fe20000000000 */
[----:B------:R-:W-:Y:S01]  /*c290*/  UMOV UR9, UR17 ;  /* 0x0000001100097c82 */ /* 0x000fe20008000000 */
[----:B------:R-:W-:Y:S01]  /*c2a0*/  UMOV UR12, UR20 ;  /* 0x00000014000c7c82 */ /* 0x000fe20008000000 */
[----:B------:R-:W-:Y:S01]  /*c2b0*/  UMOV UR10, UR19 ;  /* 0x00000013000a7c82 */ /* 0x000fe20008000000 */
[----:B------:R0:W-:Y:S01]  /*c2c0*/  UTMALDG.3D [UR16], [UR14], desc[UR30] ;  /* 0x00001e100e0075b4 */ /* 0x0001e20008011000 */
[----:B------:R-:W-:Y:S01]  /*c2d0*/  UMOV UR13, 0x30000 ;  /* 0x00030000000d7882 */ /* 0x000fe20000000000 */
[----:B------:R-:W-:Y:S01]  /*c2e0*/  UMOV UR25, UR17 ;  /* 0x0000001100197c82 */ /* 0x000fe20008000000 */
[----:B------:R-:W-:Y:S01]  /*c2f0*/  UMOV UR28, UR20 ;  /* 0x00000014001c7c82 */ /* 0x000fe20008000000 */
[----:B------:R-:W-:Y:S01]  /*c300*/  SEL R8, RZ, 0x1, P0 ;  /* 0x00000001ff087807 */ /* 0x000fe20000000000 */
[----:B------:R-:W-:Y:S01]  /*c310*/  VIADD R24, R24, 0x20 ;  /* 0x0000002018187836 */ /* 0x000fe20000000000 */
[----:B------:R-:W-:Y:S01]  /*c320*/  SEL R9, R9, RZ, P0 ;  /* 0x000000ff09097207 */ /* 0x000fe20000000000 */
[----:B------:R-:W-:Y:S01]  /*c330*/  VIADD R23, R23, 0x40 ;  /* 0x0000004017177836 */ /* 0x000fe20000000000 */
[----:B------:R0:W-:Y:S01]  /*c340*/  UTMALDG.3D [UR8], [UR22], desc[UR30] ;  /* 0x00001e08160075b4 */ /* 0x0001e20008011000 */
[----:B------:R-:W-:Y:S01]  /*c350*/  LOP3.LUT R7, R7, R8, RZ, 0x3c, !PT ;  /* 0x0000000807077212 */ /* 0x000fe200078e3cff */
[----:B------:R0:W-:Y:S02]  /*c360*/  UTMALDG.3D.MULTICAST [UR24], [UR36], UR13, desc[UR30] ;  /* 0x00001e18240073b4 */ /* 0x0001e4000801180d */
[----:B0-----:R-:W-:Y:S05]  /*c370*/  @P1 BRA `(.L_x_292) ;  /* 0xfffffffc00141947 */ /* 0x001fea000383ffff */
.L_x_289:
[----:B------:R-:W-:Y:S05]  /*c380*/  BSYNC B1 ;  /* 0x0000000000017941 */ /* 0x000fea0003800000 */
.L_x_288:
[----:B------:R-:W-:Y:S01]  /*c390*/  LOP3.LUT P1, RZ, R14, 0xff, RZ, 0xc0, !PT ;  /* 0x000000ff0eff7812 */ /* 0x000fe2000782c0ff */
[C---:B------:R-:W-:Y:S01]  /*c3a0*/  IMAD.IADD R17, R10.reuse, 0x1, R17 ;  /* 0x000000010a117824 */ /* 0x040fe200078e0211 */
[----:B------:R-:W-:Y:S01]  /*c3b0*/  ULDC.64 UR8, c[0x0][0x750] ;  /* 0x0001d40000087ab9 */ /* 0x000fe20000000a00 */
[C---:B------:R-:W-:Y:S01]  /*c3c0*/  ISETP.GE.U32.AND P2, PT, R10.reuse, 0xa, PT ;  /* 0x0000000a0a00780c */ /* 0x040fe20003f46070 */
[----:B------:R-:W-:Y:S01]  /*c3d0*/  BSSY B1, `(.L_x_293) ;  /* 0x000006a000017945 */ /* 0x000fe20003800000 */
[----:B------:R-:W-:Y:S01]  /*c3e0*/  IMAD.MOV.U32 R16, RZ, RZ, -0x1 ;  /* 0xffffffffff107424 */ /* 0x000fe200078e00ff */
[----:B------:R-:W-:Y:S02]  /*c3f0*/  ISETP.GT.U32.AND P0, PT, R17, 0x9, PT ;  /* 0x000000091100780c */ /* 0x000fe40003f04070 */
[----:B------:R-:W-:Y:S02]  /*c400*/  PRMT R14, RZ, 0x7610, R14 ;  /* 0x00007610ff0e7816 */ /* 0x000fe4000000000e */
[----:B------:R-:W-:-:S03]  /*c410*/  ISETP.LT.U32.AND P0, PT, R10, 0xa, P0 ;  /* 0x0000000a0a00780c */ /* 0x000fc60000701070 */
[----:B------:R-:W0:Y:S01]  /*c420*/  @P1 S2R R7, SR_CgaCtaId ;  /* 0x0000000000071919 */ /* 0x000e220000008800 */
[----:B------:R-:W-:-:S04]  /*c430*/  @P1 MOV R6, 0x400 ;  /* 0x0000040000061802 */ /* 0x000fc80000000f00 */
[----:B0-----:R-:W-:Y:S01]  /*c440*/  @P1 LEA R8, R7, R6, 0x18 ;  /* 0x0000000607081211 */ /* 0x001fe200078ec0ff */
[----:B------:R-:W-:Y:S01]  /*c450*/  IMAD.WIDE.U32 R6, R17, -0x33333333, RZ ;  /* 0xcccccccd11067825 */ /* 0x000fe200078e00ff */
[----:B------:R-:W-:Y:S02]  /*c460*/  SEL R6, RZ, 0x1, !P0 ;  /* 0x00000001ff067807 */ /* 0x000fe40004000000 */
[----:B------:R0:W-:Y:S01]  /*c470*/  @P1 SYNCS.ARRIVE.TRANS64.A1T0 RZ, [R8+URZ+0xb8], RZ ;  /* 0x0000b8ff08ff19a7 */ /* 0x0001e2000810003f */
[----:B------:R-:W-:Y:S02]  /*c480*/  IADD3 R2, P1, R2, UR32, RZ ;  /* 0x0000002002027c10 */ /* 0x000fe4000ff3e0ff */
[----:B------:R-:W-:Y:S01]  /*c490*/  LOP3.LUT R5, R5, R6, RZ, 0x3c, !PT ;  /* 0x0000000605057212 */ /* 0x000fe200078e3cff */
[----:B------:R-:W-:Y:S01]  /*c4a0*/  IMAD.MOV.U32 R6, RZ, RZ, -0x1 ;  /* 0xffffffffff067424 */ /* 0x000fe200078e00ff */
[----:B------:R-:W-:Y:S02]  /*c4b0*/  IADD3.X R3, R3, UR7, RZ, P1, !PT ;  /* 0x0000000703037c10 */ /* 0x000fe40008ffe4ff */
[----:B------:R-:W-:-:S02]  /*c4c0*/  ISETP.GE.U32.AND P0, PT, R2, UR8, PT ;  /* 0x0000000802007c0c */ /* 0x000fc4000bf06070 */
[----:B0-----:R-:W-:Y:S01]  /*c4d0*/  SHF.R.U32.HI R8, RZ, 0x3, R7 ;  /* 0x00000003ff087819 */ /* 0x001fe20000011607 */
[----:B------:R-:W-:Y:S01]  /*c4e0*/  IMAD.MOV.U32 R7, RZ, RZ, -0x1 ;  /* 0xffffffffff077424 */ /* 0x000fe200078e00ff */
[----:B------:R-:W-:Y:S02]  /*c4f0*/  ISETP.GE.U32.AND.EX P0, PT, R3, UR9, PT, P0 ;  /* 0x0000000903007c0c */ /* 0x000fe4000bf06100 */
[--C-:B------:R-:W-:Y:S01]  /*c500*/  @P2 LOP3.LUT R5, R5, 0x1, R8.reuse, 0x78, !PT ;  /* 0x0000000105052812 */ /* 0x100fe200078e7808 */
[----:B------:R-:W-:Y:S01]  /*c510*/  IMAD R17, R8, -0xa, R17 ;  /* 0xfffffff608117824 */ /* 0x000fe200078e0211 */
[----:B------:R-:W-:-:S09]  /*c520*/  PRMT R8, RZ, 0x7610, R8 ;  /* 0x00007610ff087816 */ /* 0x000fd20000000008 */
[----:B------:R-:W-:Y:S05]  /*c530*/  @P0 BRA `(.L_x_294) ;  /* 0x00000004004c0947 */ /* 0x000fea0003800000 */
[----:B------:R-:W0:Y:S01]  /*c540*/  S2R R18, SR_CTAID.X ;  /* 0x0000000000127919 */ /* 0x000e220000002500 */
[----:B------:R-:W-:Y:S01]  /*c550*/  ULDC.64 UR8, c[0x0][0x728] ;  /* 0x0001ca0000087ab9 */ /* 0x000fe20000000a00 */
[----:B------:R-:W-:Y:S01]  /*c560*/  ULDC UR11, c[0x0][0x730] ;  /* 0x0001cc00000b7ab9 */ /* 0x000fe20000000800 */
[----:B------:R-:W-:Y:S01]  /*c570*/  ISETP.NE.U32.AND P0, PT, RZ, UR8, PT ;  /* 0x00000008ff007c0c */ /* 0x000fe2000bf05070 */
[----:B------:R-:W1:Y:S01]  /*c580*/  S2R R19, SR_CTAID.Y ;  /* 0x0000000000137919 */ /* 0x000e620000002600 */
[----:B------:R-:W-:Y:S01]  /*c590*/  ULDC UR12, c[0x0][0x150] ;  /* 0x00005400000c7ab9 */ /* 0x000fe20000000800 */
[----:B------:R-:W-:Y:S01]  /*c5a0*/  IMAD.MOV.U32 R6, RZ, RZ, R2 ;  /* 0x000000ffff067224 */ /* 0x000fe200078e0002 */
[----:B------:R-:W-:Y:S01]  /*c5b0*/  ISETP.NE.AND.EX P0, PT, RZ, UR9, PT, P0 ;  /* 0x00000009ff007c0c */ /* 0x000fe2000bf05300 */
[----:B------:R-:W-:Y:S01]  /*c5c0*/  IMAD.MOV.U32 R7, RZ, RZ, R3 ;  /* 0x000000ffff077224 */ /* 0x000fe200078e0003 */
[----:B0-----:R-:W-:-:S11]  /*c5d0*/  I2FP.F32.U32 R20, R18 ;  /* 0x0000001200147245 */ /* 0x001fd60000201000 */
[----:B------:R-:W-:Y:S05]  /*c5e0*/  @!P0 BRA `(.L_x_295) ;  /* 0x0000000000288947 */ /* 0x000fea0003800000 */
[----:B------:R-:W-:Y:S02]  /*c5f0*/  ULDC UR10, c[0x0][0x734] ;  /* 0x0001cd00000a7ab9 */ /* 0x000fe40000000800 */
[----:B------:R-:W-:-:S05]  /*c600*/  IADD3 R7, P0, R2, UR10, RZ ;  /* 0x0000000a02077c10 */ /* 0x000fca000ff1e0ff */
[----:B------:R-:W-:-:S04]  /*c610*/  IMAD.X R21, RZ, RZ, R3, P0 ;  /* 0x000000ffff157224 */ /* 0x000fc800000e0603 */
[----:B------:R-:W-:-:S04]  /*c620*/  IMAD.WIDE.U32 R8, R21, UR8, RZ ;  /* 0x0000000815087c25 */ /* 0x000fc8000f8e00ff */
[----:B------:R-:W-:-:S04]  /*c630*/  IMAD.WIDE.U32 R8, P0, R7, UR9, R8 ;  /* 0x0000000907087c25 */ /* 0x000fc8000f800008 */
[----:B------:R-:W-:-:S04]  /*c640*/  IMAD.WIDE.U32 R6, R7, UR8, RZ ;  /* 0x0000000807067c25 */ /* 0x000fc8000f8e00ff */
[----:B------:R-:W-:Y:S01]  /*c650*/  IMAD.MOV.U32 R6, RZ, RZ, R9 ;  /* 0x000000ffff067224 */ /* 0x000fe200078e0009 */
[----:B------:R-:W-:Y:S01]  /*c660*/  IADD3 RZ, P1, R7, R8, RZ ;  /* 0x0000000807ff7210 */ /* 0x000fe20007f3e0ff */
[----:B------:R-:W-:-:S04]  /*c670*/  IMAD.X R7, RZ, RZ, RZ, P0 ;  /* 0x000000ffff077224 */ /* 0x000fc800000e06ff */
[----:B------:R-:W-:-:S08]  /*c680*/  IMAD.WIDE.U32.X R6, R21, UR9, R6, P1 ;  /* 0x0000000915067c25 */ /* 0x000fd000088e0406 */
.L_x_295:
[--C-:B------:R-:W-:Y:S01]  /*c690*/  SHF.R.U64 R16, R6, UR11, R7.reuse ;  /* 0x0000000b06107c19 */ /* 0x100fe20008001207 */
[----:B------:R-:W-:Y:S01]  /*c6a0*/  FMUL R20, R20, UR12 ;  /* 0x0000000c14147c20 */ /* 0x000fe20008400000 */
[----:B------:R-:W0:Y:S01]  /*c6b0*/  LDC R21, c[0x0][0x144] ;  /* 0x00005100ff157b82 */ /* 0x000e220000000800 */
[----:B-1----:R-:W-:Y:S01]  /*c6c0*/  I2FP.F32.U32 R8, R19 ;  /* 0x0000001300087245 */ /* 0x002fe20000201000 */
[----:B------:R-:W-:Y:S01]  /*c6d0*/  ULDC UR10, c[0x0][0x154] ;  /* 0x00005500000a7ab9 */ /* 0x000fe20000000800 */
[----:B------:R-:W-:Y:S01]  /*c6e0*/  SHF.R.U32.HI R6, RZ, UR11, R7 ;  /* 0x0000000bff067c19 */ /* 0x000fe20008011607 */
[----:B------:R-:W-:Y:S01]  /*c6f0*/  ULDC.64 UR8, c[0x0][0x720] ;  /* 0x0001c80000087ab9 */ /* 0x000fe20000000a00 */
[----:B------:R-:W-:Y:S01]  /*c700*/  IADD3 R7, P0, RZ, -R16, RZ ;  /* 0x80000010ff077210 */ /* 0x000fe20007f1e0ff */
[----:B------:R-:W1:Y:S01]  /*c710*/  F2I.U32.TRUNC.NTZ R20, R20 ;  /* 0x0000001400147305 */ /* 0x000e62000020f000 */
[----:B------:R-:W-:Y:S01]  /*c720*/  FMUL R8, R8, UR10 ;  /* 0x0000000a08087c20 */ /* 0x000fe20008400000 */
[----:B------:R-:W2:Y:S01]  /*c730*/  LDC R22, c[0x0][0x148] ;  /* 0x00005200ff167b82 */ /* 0x000ea20000000800 */
[----:B------:R-:W-:Y:S01]  /*c740*/  ULDC.64 UR10, c[0x0][0x740] ;  /* 0x0001d000000a7ab9 */ /* 0x000fe20000000a00 */
[----:B------:R-:W-:Y:S01]  /*c750*/  IMAD.X R6, RZ, RZ, ~R6, P0 ;  /* 0x000000ffff067224 */ /* 0x000fe200000e0e06 */
[----:B------:R-:W-:-:S03]  /*c760*/  ISETP.NE.U32.AND P0, PT, RZ, UR10, PT ;  /* 0x0000000aff007c0c */ /* 0x000fc6000bf05070 */
[----:B------:R-:W-:Y:S01]  /*c770*/  IMAD R6, R6, UR8, RZ ;  /* 0x0000000806067c24 */ /* 0x000fe2000f8e02ff */
[----:B------:R-:W3:Y:S01]  /*c780*/  F2I.U32.TRUNC.NTZ R8, R8 ;  /* 0x0000000800087305 */ /* 0x000ee2000020f000 */
[----:B------:R-:W-:Y:S02]  /*c790*/  ISETP.NE.AND.EX P0, PT, RZ, UR11, PT, P0 ;  /* 0x0000000bff007c0c */ /* 0x000fe4000bf05300 */
[C---:B------:R-:W-:Y:S02]  /*c7a0*/  IMAD R9, R7.reuse, UR9, R6 ;  /* 0x0000000907097c24 */ /* 0x040fe4000f8e0206 */
[----:B------:R-:W-:Y:S01]  /*c7b0*/  IMAD.WIDE.U32 R6, R7, UR8, R2 ;  /* 0x0000000807067c25 */ /* 0x000fe2000f8e0002 */
[----:B------:R-:W-:-:S03]  /*c7c0*/  ULDC UR8, c[0x0][0x718] ;  /* 0x0001c60000087ab9 */ /* 0x000fc60000000800 */
[----:B-1----:R-:W-:Y:S02]  /*c7d0*/  IMAD.MOV R20, RZ, RZ, -R20 ;  /* 0x000000ffff147224 */ /* 0x002fe400078e0a14 */
[----:B------:R-:W-:Y:S02]  /*c7e0*/  IMAD.IADD R7, R7, 0x1, R9 ;  /* 0x0000000107077824 */ /* 0x000fe400078e0209 */
[----:B0-----:R-:W-:-:S03]  /*c7f0*/  IMAD R18, R21, R20, R18 ;  /* 0x0000001415127224 */ /* 0x001fc600078e0212 */
[--C-:B------:R-:W-:Y:S01]  /*c800*/  SHF.R.U64 R20, R6, UR8, R7.reuse ;  /* 0x0000000806147c19 */ /* 0x100fe20008001207 */
[----:B---3--:R-:W-:Y:S01]  /*c810*/  IMAD.MOV R6, RZ, RZ, -R8 ;  /* 0x000000ffff067224 */ /* 0x008fe200078e0a08 */
[----:B------:R-:W-:Y:S01]  /*c820*/  SHF.R.U32.HI R7, RZ, UR8, R7 ;  /* 0x00000008ff077c19 */ /* 0x000fe20008011607 */
[----:B------:R-:W-:Y:S02]  /*c830*/  ULDC UR8, c[0x0][0x708] ;  /* 0x0001c20000087ab9 */ /* 0x000fe40000000800 */
[----:B--2---:R-:W-:Y:S01]  /*c840*/  @P3 IMAD R18, R22, R6, R19 ;  /* 0x0000000616123224 */ /* 0x004fe200078e0213 */
[--C-:B------:R-:W-:Y:S02]  /*c850*/  SHF.R.U64 R22, R20, UR8, R7.reuse ;  /* 0x0000000814167c19 */ /* 0x100fe40008001207 */
[----:B------:R-:W-:Y:S01]  /*c860*/  SHF.R.U32.HI R7, RZ, UR8, R7 ;  /* 0x00000008ff077c19 */ /* 0x000fe20008011607 */
[----:B------:R-:W-:-:S03]  /*c870*/  ULDC UR8, c[0x0][0x758] ;  /* 0x0001d60000087ab9 */ /* 0x000fc60000000800 */
[--C-:B------:R-:W-:Y:S02]  /*c880*/  SHF.R.U64 R19, R22, UR8, R7.reuse ;  /* 0x0000000816137c19 */ /* 0x100fe40008001207 */
[----:B------:R-:W-:-:S03]  /*c890*/  SHF.R.U32.HI R21, RZ, UR8, R7 ;  /* 0x00000008ff157c19 */ /* 0x000fc60008011607 */
[----:B------:R-:W-:Y:S02]  /*c8a0*/  IMAD.MOV.U32 R8, RZ, RZ, R19 ;  /* 0x000000ffff087224 */ /* 0x000fe400078e0013 */
[----:B------:R-:W-:Y:S01]  /*c8b0*/  IMAD.MOV.U32 R7, RZ, RZ, R21 ;  /* 0x000000ffff077224 */ /* 0x000fe200078e0015 */
[----:B------:R-:W-:Y:S06]  /*c8c0*/  @!P0 BRA `(.L_x_296) ;  /* 0x00000000002c8947 */ /* 0x000fec0003800000 */
        /* <DEDUP_REMOVED lines=9> */
[----:B------:R-:W-:-:S04]  /*c960*/  IMAD.WIDE.U32.X R6, R21, UR11, R6, P1 ;  /* 0x0000000b15067c25 */ /* 0x000fc800088e0406 */
[----:B------:R-:W-:-:S07]  /*c970*/  IMAD.MOV.U32 R8, RZ, RZ, R6 ;  /* 0x000000ffff087224 */ /* 0x000fce00078e0006 */
.L_x_296:
[----:B------:R-:W-:Y:S01]  /*c980*/  ULDC UR8, c[0x0][0x748] ;  /* 0x0001d20000087ab9 */ /* 0x000fe20000000800 */
[----:B------:R-:W-:Y:S01]  /*c990*/  LOP3.LUT R6, R22, UR6, RZ, 0xc0, !PT ;  /* 0x0000000616067c12 */ /* 0x000fe2000f8ec0ff */
[----:B------:R-:W-:Y:S01]  /*c9a0*/  ULDC UR9, c[0x0][0x710] ;  /* 0x0001c40000097ab9 */ /* 0x000fe20000000800 */
[----:B------:R-:W-:Y:S01]  /*c9b0*/  SHF.R.U64 R7, R8, UR8, R7 ;  /* 0x0000000808077c19 */ /* 0x000fe20008001207 */
[----:B------:R-:W-:Y:S01]  /*c9c0*/  ULDC UR8, c[0x0][0x738] ;  /* 0x0001ce0000087ab9 */ /* 0x000fe20000000800 */
[----:B------:R-:W-:-:S03]  /*c9d0*/  LOP3.LUT R20, R20, UR4, RZ, 0xc0, !PT ;  /* 0x0000000414147c12 */ /* 0x000fc6000f8ec0ff */
[----:B------:R-:W-:Y:S02]  /*c9e0*/  IMAD.MOV R8, RZ, RZ, -R7 ;  /* 0x000000ffff087224 */ /* 0x000fe400078e0a07 */
[----:B------:R-:W-:Y:S02]  /*c9f0*/  IMAD R7, R7, UR5, R6 ;  /* 0x0000000507077c24 */ /* 0x000fe4000f8e0206 */
[----:B------:R-:W-:Y:S01]  /*ca00*/  IMAD R19, R8, UR8, R19 ;  /* 0x0000000808137c24 */ /* 0x000fe2000f8e0213 */
[----:B------:R-:W-:Y:S01]  /*ca10*/  ULDC UR8, c[0x0][0x700] ;  /* 0x0001c00000087ab9 */ /* 0x000fe20000000800 */
[----:B------:R-:W-:Y:S02]  /*ca20*/  IMAD R18, R7, UR9, R18 ;  /* 0x0000000907127c24 */ /* 0x000fe4000f8e0212 */
[----:B------:R-:W-:Y:S02]  /*ca30*/  IMAD R19, R19, UR8, R20 ;  /* 0x0000000813137c24 */ /* 0x000fe4000f8e0214 */
[----:B------:R-:W-:-:S03]  /*ca40*/  IMAD.MOV.U32 R8, RZ, RZ, 0x1 ;  /* 0x00000001ff087424 */ /* 0x000fc600078e00ff */
[----:B------:R-:W-:Y:S02]  /*ca50*/  SEL R6, R19, R18, !P3 ;  /* 0x0000001213067207 */ /* 0x000fe40005800000 */
[----:B------:R-:W-:-:S07]  /*ca60*/  SEL R7, R18, R19, !P3 ;  /* 0x0000001312077207 */ /* 0x000fce0005800000 */
.L_x_294:
[----:B------:R-:W-:Y:S05]  /*ca70*/  BSYNC B1 ;  /* 0x0000000000017941 */ /* 0x000fea0003800000 */
.L_x_293:
[----:B------:R-:W-:-:S13]  /*ca80*/  LOP3.LUT P0, RZ, R8, 0xff, RZ, 0xc0, !PT ;  /* 0x000000ff08ff7812 */ /* 0x000fda000780c0ff */
[----:B------:R-:W-:Y:S05]  /*ca90*/  @P0 BRA `(.L_x_297) ;  /* 0xfffffff400140947 */ /* 0x000fea000383ffff */
[----:B------:R-:W-:Y:S05]  /*caa0*/  BSYNC B0 ;  /* 0x0000000000007941 */ /* 0x000fea0003800000 */
.L_x_286:
[----:B------:R-:W-:-:S03]  /*cab0*/  UMOV UR8, 0xffffffff ;  /* 0xffffffff00087882 */ /* 0x000fc60000000000 */
[----:B------:R-:W-:Y:S05]  /*cac0*/  BRA.DIV UR8, `(.L_x_298) ;  /* 0x0000000608dc7947 */ /* 0x000fea000b800000 */
[----:B------:R-:W-:-:S13]  /*cad0*/  ELECT P0, URZ, PT ;  /* 0x00000000003f782f */ /* 0x000fda0003800000 */
.L_x_318:
[----:B------:R-:W-:Y:S04]  /*cae0*/  BSSY B0, `(.L_x_299) ;  /* 0x0000061000007945 */ /* 0x000fe80003800000 */
[----:B------:R-:W-:Y:S05]  /*caf0*/  @!P0 BRA `(.L_x_300) ;  /* 0x00000004007c8947 */ /* 0x000fea0003800000 */
[----:B------:R-:W-:-:S04]  /*cb00*/  LOP3.LUT R4, R4, 0x2, RZ, 0xfc, !PT ;  /* 0x0000000204047812 */ /* 0x000fc800078efcff */
[----:B------:R-:W-:-:S13]  /*cb10*/  ISETP.NE.AND P0, PT, R4, 0x3, PT ;  /* 0x000000030400780c */ /* 0x000fda0003f05270 */
[----:B------:R-:W-:Y:S05]  /*cb20*/  @!P0 BRA `(.L_x_301) ;  /* 0x0000000000048947 */ /* 0x000fea0003800000 */
[----:B------:R-:W-:Y:S01]  /*cb30*/  BPT.TRAP 0x1 ;  /* 0x000000040000795c */ /* 0x000fe20000300000 */
.L_x_301:
[----:B------:R-:W0:Y:S01]  /*cb40*/  S2R R3, SR_CgaCtaId ;  /* 0x0000000000037919 */ /* 0x000e220000008800 */
[----:B------:R-:W-:-:S04]  /*cb50*/  MOV R0, 0x400 ;  /* 0x0000040000007802 */ /* 0x000fc80000000f00 */
[----:B0-----:R-:W-:Y:S02]  /*cb60*/  LEA R0, R3, R0, 0x18 ;  /* 0x0000000003007211 */ /* 0x001fe400078ec0ff */
[----:B------:R-:W-:-:S03]  /*cb70*/  SHF.L.U32 R3, R5, 0x1f, RZ ;  /* 0x0000001f05037819 */ /* 0x000fc600000006ff */
[----:B------:R-:W-:-:S04]  /*cb80*/  VIADD R0, R0, 0x50 ;  /* 0x0000005000007836 */ /* 0x000fc80000000000 */
[C---:B------:R-:W-:Y:S02]  /*cb90*/  IMAD R6, R17.reuse, 0x8, R0 ;  /* 0x0000000811067824 */ /* 0x040fe400078e0200 */
[----:B------:R-:W-:Y:S02]  /*cba0*/  VIADD R17, R17, 0x1 ;  /* 0x0000000111117836 */ /* 0x000fe40000000000 */
[----:B------:R-:W0:Y:S03]  /*cbb0*/  SYNCS.PHASECHK.TRANS64.TRYWAIT P0, [R6+URZ], R3 ;  /* 0x00000003060075a7 */ /* 0x000e26000800017f */
[----:B------:R-:W-:-:S04]  /*cbc0*/  ISETP.NE.AND P1, PT, R17, 0xa, PT ;  /* 0x0000000a1100780c */ /* 0x000fc80003f25270 */
[----:B------:R-:W-:Y:S02]  /*cbd0*/  SEL R2, RZ, 0x1, P1 ;  /* 0x00000001ff027807 */ /* 0x000fe40000800000 */
[----:B------:R-:W-:Y:S02]  /*cbe0*/  SEL R17, R17, RZ, P1 ;  /* 0x000000ff11117207 */ /* 0x000fe40000800000 */
[----:B------:R-:W-:-:S03]  /*cbf0*/  LOP3.LUT R8, R5, R2, RZ, 0x3c, !PT ;  /* 0x0000000205087212 */ /* 0x000fc600078e3cff */
[----:B------:R-:W-:Y:S01]  /*cc00*/  IMAD R7, R17, 0x8, R0 ;  /* 0x0000000811077824 */ /* 0x000fe200078e0200 */
[----:B------:R-:W-:Y:S01]  /*cc10*/  SHF.L.U32 R4, R8, 0x1f, RZ ;  /* 0x0000001f08047819 */ /* 0x000fe200000006ff */
[----:B0-----:R-:W-:Y:S06]  /*cc20*/  @!P0 BRA `(.L_x_302) ;  /* 0x0000000400a48947 */ /* 0x001fec0003800000 */
.L_x_319:
[----:B------:R-:W1:Y:S01]  /*cc30*/  SYNCS.PHASECHK.TRANS64.TRYWAIT P0, [R7+URZ], R4 ;  /* 0x00000004070075a7 */ /* 0x000e62000800017f */
[----:B------:R-:W-:-:S05]  /*cc40*/  VIADD R2, R17, 0x1 ;  /* 0x0000000111027836 */ /* 0x000fca0000000000 */
[----:B------:R-:W-:-:S04]  /*cc50*/  ISETP.NE.AND P1, PT, R2, 0xa, PT ;  /* 0x0000000a0200780c */ /* 0x000fc80003f25270 */
[----:B0-----:R-:W-:Y:S02]  /*cc60*/  SEL R3, RZ, 0x1, P1 ;  /* 0x00000001ff037807 */ /* 0x001fe40000800000 */
[----:B------:R-:W-:Y:S02]  /*cc70*/  SEL R9, R2, RZ, P1 ;  /* 0x000000ff02097207 */ /* 0x000fe40000800000 */
[----:B------:R-:W-:-:S03]  /*cc80*/  LOP3.LUT R8, R8, R3, RZ, 0x3c, !PT ;  /* 0x0000000308087212 */ /* 0x000fc600078e3cff */
[----:B------:R-:W-:Y:S01]  /*cc90*/  IMAD R6, R9, 0x8, R0 ;  /* 0x0000000809067824 */ /* 0x000fe200078e0200 */
[----:B------:R-:W-:Y:S01]  /*cca0*/  SHF.L.U32 R5, R8, 0x1f, RZ ;  /* 0x0000001f08057819 */ /* 0x000fe200000006ff */
[----:B-1----:R-:W-:Y:S06]  /*ccb0*/  @!P0 BRA `(.L_x_303) ;  /* 0x0000000400948947 */ /* 0x002fec0003800000 */
.L_x_320:
[----:B------:R-:W1:Y:S01]  /*ccc0*/  SYNCS.PHASECHK.TRANS64.TRYWAIT P0, [R6+URZ], R5 ;  /* 0x00000005060075a7 */ /* 0x000e62000800017f */
[----:B------:R-:W-:-:S05]  /*ccd0*/  VIADD R2, R9, 0x1 ;  /* 0x0000000109027836 */ /* 0x000fca0000000000 */
[----:B------:R-:W-:-:S04]  /*cce0*/  ISETP.NE.AND P1, PT, R2, 0xa, PT ;  /* 0x0000000a0200780c */ /* 0x000fc80003f25270 */
[----:B------:R-:W-:Y:S02]  /*ccf0*/  SEL R3, RZ, 0x1, P1 ;  /* 0x00000001ff037807 */ /* 0x000fe40000800000 */
[----:B0-----:R-:W-:Y:S02]  /*cd00*/  SEL R7, R2, RZ, P1 ;  /* 0x000000ff02077207 */ /* 0x001fe40000800000 */
[----:B------:R-:W-:-:S03]  /*cd10*/  LOP3.LUT R8, R8, R3, RZ, 0x3c, !PT ;  /* 0x0000000308087212 */ /* 0x000fc600078e3cff */
[----:B------:R-:W-:Y:S01]  /*cd20*/  IMAD R9, R7, 0x8, R0 ;  /* 0x0000000807097824 */ /* 0x000fe200078e0200 */
[----:B------:R-:W-:Y:S01]  /*cd30*/  SHF.L.U32 R4, R8, 0x1f, RZ ;  /* 0x0000001f08047819 */ /* 0x000fe200000006ff */
[----:B-1----:R-:W-:Y:S06]  /*cd40*/  @!P0 BRA `(.L_x_304) ;  /* 0x0000000400848947 */ /* 0x002fec0003800000 */
.L_x_321:
[----:B------:R-:W1:Y:S01]  /*cd50*/  SYNCS.PHASECHK.TRANS64.TRYWAIT P0, [R9+URZ], R4 ;  /* 0x00000004090075a7 */ /* 0x000e62000800017f */
[----:B------:R-:W-:-:S05]  /*cd60*/  VIADD R2, R7, 0x1 ;  /* 0x0000000107027836 */ /* 0x000fca0000000000 */
[----:B------:R-:W-:-:S04]  /*cd70*/  ISETP.NE.AND P1, PT, R2, 0xa, PT ;  /* 0x0000000a0200780c */ /* 0x000fc80003f25270 */
[----:B------:R-:W-:Y:S02]  /*cd80*/  SEL R3, RZ, 0x1, P1 ;  /* 0x00000001ff037807 */ /* 0x000fe40000800000 */
[----:B------:R-:W-:Y:S02]  /*cd90*/  SEL R7, R2, RZ, P1 ;  /* 0x000000ff02077207 */ /* 0x000fe40000800000 */
[----:B------:R-:W-:-:S03]  /*cda0*/  LOP3.LUT R8, R8, R3, RZ, 0x3c, !PT ;  /* 0x0000000308087212 */ /* 0x000fc600078e3cff */
[----:B0-----:R-:W-:Y:S01]  /*cdb0*/  IMAD R6, R7, 0x8, R0 ;  /* 0x0000000807067824 */ /* 0x001fe200078e0200 */
[----:B------:R-:W-:Y:S01]  /*cdc0*/  SHF.L.U32 R5, R8, 0x1f, RZ ;  /* 0x0000001f08057819 */ /* 0x000fe200000006ff */
[----:B-1----:R-:W-:Y:S06]  /*cdd0*/  @!P0 BRA `(.L_x_305) ;  /* 0x0000000400748947 */ /* 0x002fec0003800000 */
.L_x_322:
        /* <DEDUP_REMOVED lines=9> */
.L_x_323:
        /* <DEDUP_REMOVED lines=9> */
.L_x_324:
        /* <DEDUP_REMOVED lines=9> */
.L_x_325:
        /* <DEDUP_REMOVED lines=9> */
.L_x_326:
[----:B------:R-:W1:Y:S01]  /*d020*/  SYNCS.PHASECHK.TRANS64.TRYWAIT P0, [R6+URZ], R5 ;  /* 0x00000005060075a7 */ /* 0x000e62000800017f */
[----:B------:R-:W-:-:S05]  /*d030*/  VIADD R2, R7, 0x1 ;  /* 0x0000000107027836 */ /* 0x000fca0000000000 */
[----:B------:R-:W-:-:S04]  /*d040*/  ISETP.NE.AND P1, PT, R2, 0xa, PT ;  /* 0x0000000a0200780c */ /* 0x000fc80003f25270 */
[----:B0-----:R-:W-:Y:S02]  /*d050*/  SEL R4, RZ, 0x1, P1 ;  /* 0x00000001ff047807 */ /* 0x001fe40000800000 */
[----:B------:R-:W-:Y:S02]  /*d060*/  SEL R3, R2, RZ, P1 ;  /* 0x000000ff02037207 */ /* 0x000fe40000800000 */
[----:B------:R-:W-:Y:S01]  /*d070*/  LOP3.LUT R4, R11, R4, RZ, 0x3c, !PT ;  /* 0x000000040b047212 */ /* 0x000fe200078e3cff */
[----:B-1----:R-:W-:Y:S06]  /*d080*/  @!P0 BRA `(.L_x_310) ;  /* 0x00000004002c8947 */ /* 0x002fec0003800000 */
.L_x_327:
[----:B------:R-:W-:Y:S01]  /*d090*/  IMAD R3, R3, 0x8, R0 ;  /* 0x0000000803037824 */ /* 0x000fe200078e0200 */
[----:B------:R-:W-:-:S07]  /*d0a0*/  SHF.L.U32 R0, R4, 0x1f, RZ ;  /* 0x0000001f04007819 */ /* 0x000fce00000006ff */
.L_x_311:
[----:B-1----:R1:W2:Y:S02]  /*d0b0*/  SYNCS.PHASECHK.TRANS64.TRYWAIT P0, [R3+URZ], R0 ;  /* 0x00000000030075a7 */ /* 0x0022a4000800017f */
[----:B--2---:R-:W-:Y:S05]  /*d0c0*/  @!P0 NANOSLEEP.SYNCS 0x989680 ;  /* 0x009896800000895d */ /* 0x004fea0003900000 */
[----:B------:R-:W2:Y:S02]  /*d0d0*/  @!P0 SYNCS.PHASECHK.TRANS64 P0, [R3+URZ], R0 ;  /* 0x00000000030085a7 */ /* 0x000ea4000800007f */
[----:B--2---:R-:W-:Y:S05]  /*d0e0*/  @!P0 BRA `(.L_x_311) ;  /* 0xfffffffc00f08947 */ /* 0x004fea000383ffff */
.L_x_300:
[----:B------:R-:W-:Y:S05]  /*d0f0*/  BSYNC B0 ;  /* 0x0000000000007941 */ /* 0x000fea0003800000 */
.L_x_299:
[----:B------:R-:W-:Y:S05]  /*d100*/  EXIT ;  /* 0x000000000000794d */ /* 0x000fea0003800000 */
.L_x_22:
[----:B-1----:R-:W-:-:S04]  /*d110*/  IMAD.U32 R17, RZ, RZ, UR8 ;  /* 0x00000008ff117e24 */ /* 0x002fc8000f8e00ff */
[----:B------:R1:W4:Y:S03]  /*d120*/  SYNCS.PHASECHK.TRANS64.TRYWAIT P0, [R17+URZ], R18 ;  /* 0x00000012110075a7 */ /* 0x000326000800017f */
[----:B----4-:R-:W-:Y:S05]  /*d130*/  @!P0 NANOSLEEP.SYNCS 0x989680 ;  /* 0x009896800000895d */ /* 0x010fea0003900000 */
[----:B------:R-:W4:Y:S02]  /*d140*/  @!P0 SYNCS.PHASECHK.TRANS64 P0, [R17+URZ], R18 ;  /* 0x00000012110085a7 */ /* 0x000f24000800007f */
[----:B----4-:R-:W-:Y:S05]  /*d150*/  @!P0 BRA `(.L_x_22) ;  /* 0xfffffffc00ec8947 */ /* 0x010fea000383ffff */
[----:B------:R-:W-:Y:S05]  /*d160*/  BRA `(.L_x_21) ;  /* 0xffffff4400f87947 */ /* 0x000fea000383ffff */
.L_x_287:
[----:B------:R-:W-:Y:S01]  /*d170*/  BSSY B1, `(.L_x_312) ;  /* 0x0000006000017945 */ /* 0x000fe20003800000 */
[----:B------:R-:W-:-:S07]  /*d180*/  IMAD.MOV.U32 R8, RZ, RZ, -0x1 ;  /* 0xffffffffff087424 */ /* 0x000fce00078e00ff */
[----:B------:R-:W-:Y:S05]  /*d190*/  WARPSYNC.COLLECTIVE R8, `(.L_x_313) ;  /* 0x00000000080c7348 */ /* 0x000fea0003c00000 */
[----:B------:R-:W-:Y:S02]  /*d1a0*/  ELECT P0, UR62, PT ;  /* 0x00000000003e782f */ /* 0x000fe40003800000 */
[----:B------:R-:W-:Y:S01]  /*d1b0*/  MOV R8, UR62 ;  /* 0x0000003e00087c02 */ /* 0x000fe20008000f00 */
[----:B------:R-:W-:Y:S10]  /*d1c0*/  ENDCOLLECTIVE ;  /* 0x000000000000791b */ /* 0x000ff40003800000 */
.L_x_313:
[----:B------:R-:W-:Y:S05]  /*d1d0*/  BSYNC B1 ;  /* 0x0000000000017941 */ /* 0x000fea0003800000 */
.L_x_312:
[----:B------:R-:W-:Y:S05]  /*d1e0*/  BRA `(.L_x_314) ;  /* 0xffffffec004c7947 */ /* 0x000fea000383ffff */
.L_x_290:
[----:B0-----:R0:W1:Y:S02]  /*d1f0*/  SYNCS.PHASECHK.TRANS64.TRYWAIT P0, [R21+URZ+0x50], R8 ;  /* 0x00005008150075a7 */ /* 0x001064000800017f */
[----:B-1----:R-:W-:Y:S05]  /*d200*/  @!P0 NANOSLEEP.SYNCS 0x989680 ;  /* 0x009896800000895d */ /* 0x002fea0003900000 */
[----:B------:R-:W1:Y:S02]  /*d210*/  @!P0 SYNCS.PHASECHK.TRANS64 P0, [R21+URZ+0x50], R8 ;  /* 0x00005008150085a7 */ /* 0x000e64000800007f */
[----:B-1----:R-:W-:Y:S05]  /*d220*/  @!P0 BRA `(.L_x_290) ;  /* 0xfffffffc00f08947 */ /* 0x002fea000383ffff */
[----:B------:R-:W-:Y:S05]  /*d230*/  BRA `(.L_x_315) ;  /* 0xffffffec00887947 */ /* 0x000fea000383ffff */
.L_x_298:
[----:B------:R-:W-:Y:S01]  /*d240*/  BSSY B0, `(.L_x_316) ;  /* 0x0000006000007945 */ /* 0x000fe20003800000 */
[----:B------:R-:W-:-:S07]  /*d250*/  IMAD.MOV.U32 R8, RZ, RZ, -0x1 ;  /* 0xffffffffff087424 */ /* 0x000fce00078e00ff */
[----:B------:R-:W-:Y:S05]  /*d260*/  WARPSYNC.COLLECTIVE R8, `(.L_x_317) ;  /* 0x00000000080c7348 */ /* 0x000fea0003c00000 */
[----:B------:R-:W-:Y:S02]  /*d270*/  ELECT P0, UR62, PT ;  /* 0x00000000003e782f */ /* 0x000fe40003800000 */
[----:B------:R-:W-:Y:S01]  /*d280*/  MOV R8, UR62 ;  /* 0x0000003e00087c02 */ /* 0x000fe20008000f00 */
[----:B------:R-:W-:Y:S10]  /*d290*/  ENDCOLLECTIVE ;  /* 0x000000000000791b */ /* 0x000ff40003800000 */
.L_x_317:
[----:B------:R-:W-:Y:S05]  /*d2a0*/  BSYNC B0 ;  /* 0x0000000000007941 */ /* 0x000fea0003800000 */
.L_x_316:
[----:B------:R-:W-:Y:S05]  /*d2b0*/  BRA `(.L_x_318) ;  /* 0xfffffff800087947 */ /* 0x000fea000383ffff */
.L_x_302:
[----:B0-----:R0:W1:Y:S02]  /*d2c0*/  SYNCS.PHASECHK.TRANS64.TRYWAIT P0, [R6+URZ], R3 ;  /* 0x00000003060075a7 */ /* 0x001064000800017f */
[----:B-1----:R-:W-:Y:S05]  /*d2d0*/  @!P0 NANOSLEEP.SYNCS 0x989680 ;  /* 0x009896800000895d */ /* 0x002fea0003900000 */
[----:B------:R-:W1:Y:S02]  /*d2e0*/  @!P0 SYNCS.PHASECHK.TRANS64 P0, [R6+URZ], R3 ;  /* 0x00000003060085a7 */ /* 0x000e64000800007f */
[----:B-1----:R-:W-:Y:S05]  /*d2f0*/  @!P0 BRA `(.L_x_302) ;  /* 0xfffffffc00f08947 */ /* 0x002fea000383ffff */
[----:B------:R-:W-:Y:S05]  /*d300*/  BRA `(.L_x_319) ;  /* 0xfffffff800487947 */ /* 0x000fea000383ffff */
.L_x_303:
[----:B0-----:R0:W1:Y:S02]  /*d310*/  SYNCS.PHASECHK.TRANS64.TRYWAIT P0, [R7+URZ], R4 ;  /* 0x00000004070075a7 */ /* 0x001064000800017f */
[----:B-1----:R-:W-:Y:S05]  /*d320*/  @!P0 NANOSLEEP.SYNCS 0x989680 ;  /* 0x009896800000895d */ /* 0x002fea0003900000 */
[----:B------:R-:W1:Y:S02]  /*d330*/  @!P0 SYNCS.PHASECHK.TRANS64 P0, [R7+URZ], R4 ;  /* 0x00000004070085a7 */ /* 0x000e64000800007f */
[----:B-1----:R-:W-:Y:S05]  /*d340*/  @!P0 BRA `(.L_x_303) ;  /* 0xfffffffc00f08947 */ /* 0x002fea000383ffff */
[----:B------:R-:W-:Y:S05]  /*d350*/  BRA `(.L_x_320) ;  /* 0xfffffff800587947 */ /* 0x000fea000383ffff */
.L_x_304:
[----:B0-----:R0:W1:Y:S02]  /*d360*/  SYNCS.PHASECHK.TRANS64.TRYWAIT P0, [R6+URZ], R5 ;  /* 0x00000005060075a7 */ /* 0x001064000800017f */
[----:B-1----:R-:W-:Y:S05]  /*d370*/  @!P0 NANOSLEEP.SYNCS 0x989680 ;  /* 0x009896800000895d */ /* 0x002fea0003900000 */
[----:B------:R-:W1:Y:S02]  /*d380*/  @!P0 SYNCS.PHASECHK.TRANS64 P0, [R6+URZ], R5 ;  /* 0x00000005060085a7 */ /* 0x000e64000800007f */
[----:B-1----:R-:W-:Y:S05]  /*d390*/  @!P0 BRA `(.L_x_304) ;  /* 0xfffffffc00f08947 */ /* 0x002fea000383ffff */
[----:B------:R-:W-:Y:S05]  /*d3a0*/  BRA `(.L_x_321) ;  /* 0xfffffff800687947 */ /* 0x000fea000383ffff */
.L_x_305:
[----:B0-----:R0:W1:Y:S02]  /*d3b0*/  SYNCS.PHASECHK.TRANS64.TRYWAIT P0, [R9+URZ], R4 ;  /* 0x00000004090075a7 */ /* 0x001064000800017f */
[----:B-1----:R-:W-:Y:S05]  /*d3c0*/  @!P0 NANOSLEEP.SYNCS 0x989680 ;  /* 0x009896800000895d */ /* 0x002fea0003900000 */
[----:B------:R-:W1:Y:S02]  /*d3d0*/  @!P0 SYNCS.PHASECHK.TRANS64 P0, [R9+URZ], R4 ;  /* 0x00000004090085a7 */ /* 0x000e64000800007f */
[----:B-1----:R-:W-:Y:S05]  /*d3e0*/  @!P0 BRA `(.L_x_305) ;  /* 0xfffffffc00f08947 */ /* 0x002fea000383ffff */
[----:B------:R-:W-:Y:S05]  /*d3f0*/  BRA `(.L_x_322) ;  /* 0xfffffff800787947 */ /* 0x000fea000383ffff */
.L_x_306:
[----:B0-----:R0:W1:Y:S02]  /*d400*/  SYNCS.PHASECHK.TRANS64.TRYWAIT P0, [R6+URZ], R5 ;  /* 0x00000005060075a7 */ /* 0x001064000800017f */
[----:B-1----:R-:W-:Y:S05]  /*d410*/  @!P0 NANOSLEEP.SYNCS 0x989680 ;  /* 0x009896800000895d */ /* 0x002fea0003900000 */
[----:B------:R-:W1:Y:S02]  /*d420*/  @!P0 SYNCS.PHASECHK.TRANS64 P0, [R6+URZ], R5 ;  /* 0x00000005060085a7 */ /* 0x000e64000800007f */
[----:B-1----:R-:W-:Y:S05]  /*d430*/  @!P0 BRA `(.L_x_306) ;  /* 0xfffffffc00f08947 */ /* 0x002fea000383ffff */
[----:B------:R-:W-:Y:S05]  /*d440*/  BRA `(.L_x_323) ;  /* 0xfffffff800887947 */ /* 0x000fea000383ffff */
.L_x_307:
[----:B0-----:R0:W1:Y:S02]  /*d450*/  SYNCS.PHASECHK.TRANS64.TRYWAIT P0, [R9+URZ], R4 ;  /* 0x00000004090075a7 */ /* 0x001064000800017f */
[----:B-1----:R-:W-:Y:S05]  /*d460*/  @!P0 NANOSLEEP.SYNCS 0x989680 ;  /* 0x009896800000895d */ /* 0x002fea0003900000 */
[----:B------:R-:W1:Y:S02]  /*d470*/  @!P0 SYNCS.PHASECHK.TRANS64 P0, [R9+URZ], R4 ;  /* 0x00000004090085a7 */ /* 0x000e64000800007f */
[----:B-1----:R-:W-:Y:S05]  /*d480*/  @!P0 BRA `(.L_x_307) ;  /* 0xfffffffc00f08947 */ /* 0x002fea000383ffff */
[----:B------:R-:W-:Y:S05]  /*d490*/  BRA `(.L_x_324) ;  /* 0xfffffff800987947 */ /* 0x000fea000383ffff */
.L_x_308:
[----:B0-----:R0:W1:Y:S02]  /*d4a0*/  SYNCS.PHASECHK.TRANS64.TRYWAIT P0, [R6+URZ], R5 ;  /* 0x00000005060075a7 */ /* 0x001064000800017f */
[----:B-1----:R-:W-:Y:S05]  /*d4b0*/  @!P0 NANOSLEEP.SYNCS 0x989680 ;  /* 0x009896800000895d */ /* 0x002fea0003900000 */
[----:B------:R-:W1:Y:S02]  /*d4c0*/  @!P0 SYNCS.PHASECHK.TRANS64 P0, [R6+URZ], R5 ;  /* 0x00000005060085a7 */ /* 0x000e64000800007f */
[----:B-1----:R-:W-:Y:S05]  /*d4d0*/  @!P0 BRA `(.L_x_308) ;  /* 0xfffffffc00f08947 */ /* 0x002fea000383ffff */
[----:B------:R-:W-:Y:S05]  /*d4e0*/  BRA `(.L_x_325) ;  /* 0xfffffff800a87947 */ /* 0x000fea000383ffff */
.L_x_309:
[----:B0-----:R0:W1:Y:S02]  /*d4f0*/  SYNCS.PHASECHK.TRANS64.TRYWAIT P0, [R9+URZ], R4 ;  /* 0x00000004090075a7 */ /* 0x001064000800017f */
[----:B-1----:R-:W-:Y:S05]  /*d500*/  @!P0 NANOSLEEP.SYNCS 0x989680 ;  /* 0x009896800000895d */ /* 0x002fea0003900000 */
[----:B------:R-:W1:Y:S02]  /*d510*/  @!P0 SYNCS.PHASECHK.TRANS64 P0, [R9+URZ], R4 ;  /* 0x00000004090085a7 */ /* 0x000e64000800007f */
[----:B-1----:R-:W-:Y:S05]  /*d520*/  @!P0 BRA `(.L_x_309) ;  /* 0xfffffffc00f08947 */ /* 0x002fea000383ffff */
[----:B------:R-:W-:Y:S05]  /*d530*/  BRA `(.L_x_326) ;  /* 0xfffffff800b87947 */ /* 0x000fea000383ffff */
.L_x_310:
[----:B0-----:R0:W1:Y:S02]  /*d540*/  SYNCS.PHASECHK.TRANS64.TRYWAIT P0, [R6+URZ], R5 ;  /* 0x00000005060075a7 */ /* 0x001064000800017f */
[----:B-1----:R-:W-:Y:S05]  /*d550*/  @!P0 NANOSLEEP.SYNCS 0x989680 ;  /* 0x009896800000895d */ /* 0x002fea0003900000 */
[----:B------:R-:W1:Y:S02]  /*d560*/  @!P0 SYNCS.PHASECHK.TRANS64 P0, [R6+URZ], R5 ;  /* 0x00000005060085a7 */ /* 0x000e64000800007f */
[----:B-1----:R-:W-:Y:S05]  /*d570*/  @!P0 BRA `(.L_x_310) ;  /* 0xfffffffc00f08947 */ /* 0x002fea000383ffff */
[----:B------:R-:W-:Y:S05]  /*d580*/  BRA `(.L_x_327) ;  /* 0xfffffff800c07947 */ /* 0x000fea000383ffff */
.L_x_328:
[----:B------:R-:W-:-:S00]  /*d590*/  BRA `(.L_x_328) ;  /* 0xfffffffc00fc7947 */ /* 0x000fc0000383ffff */
[----:B------:R-:W-:-:S00]  /*d5a0*/  NOP ;  /* 0x0000000000007918 */ /* 0x000fc00000000000 */
        /* <DEDUP_REMOVED lines=13> */
.L_x_329:


//--------------------- .nv.shared._ZN7cutlass13device_kernelINS_4gemm6kernel13GemmUniversalIN4cute5tupleIJiiiiEEENS1_10collective13CollectiveMmaINS1_40MainloopSm90TmaGmmaWarpSpecializedSparseILi10ENS5_IJNS4_1CILi2EEENSA_ILi1EEESC_EEENS1_35KernelTmaWarpSpecializedCooperativeEEENS5_IJNSA_ILi128EEENSA_ILi256EEENSA_ILi64EEEEEEaNS5_IJNS4_6LayoutINS5_IJiNS5_IJSB_iEEEiEEENS5_IJlNS5_IJSC_SB_EEElEEEEENSK_INS5_IJNS5_IJSI_iEEESQ_iEEENS5_IJNS5_IJSI_NSA_ILi4096EEEEEENS5_IJSC_lEEElEEEEEEEEaNS5_IJlSC_lEEENS4_8TiledMMAINS4_8MMA_AtomIJNS4_4SM904GMMA6SPARSE28GMMA_64x256x64_S32S8S8_SS_TNILNS12_9SparseSelE0EEEEEENSK_ISD_NS5_IJSC_NSA_ILi0EEES18_EEEEENS5_IJNS4_10UnderscoreES1B_S1B_EEEEENS4_13SM90_TMA_LOADENS4_14ComposedLayoutINS4_7SwizzleILi1ELi4ELi3EEENS4_25smem_sparse_ptr_flag_bitsILi2ELi8EEENSK_INS5_IJNS5_IJSC_NSA_ILi8EEEEEENS5_IJSB_NSA_ILi32EEEEEEEEENS5_IJNS5_IJS18_SI_EEESN_EEEEEEEvNS4_8identityENS4_23SM90_TMA_LOAD_MULTICASTENS1F_INS1G_ILi2ELi4ELi3EEENS4_18smem_ptr_flag_bitsILi8EEENSK_INS5_IJS1K_SI_EEENS5_IJSI_SC_EEEEEEEvS1T_EENS_8epilogue10collective6detail29Sm90TmaWarpSpecializedAdapterINS24_15DefaultEpilogueIiNS5_IJSC_llEEES28_NS23_6thread17LinearCombinationIiLi1EiiLNS29_9ScaleType4KindE0ELNS_15FloatRoundStyleE2EiEENS1_15EpilogueDefaultEEEEEvvEEEEvNT_6ParamsE --------------------------
	.section	.nv.shared._ZN7cutlass13device_kernelINS_4gemm6kernel13GemmUniversalIN4cute5tupleIJiiiiEEENS1_10collective13CollectiveMmaINS1_40MainloopSm90TmaGmmaWarpSpecializedSparseILi10ENS5_IJNS4_1CILi2EEENSA_ILi1EEESC_EEENS1_35KernelTmaWarpSpecializedCooperativeEEENS5_IJNSA_ILi128EEENSA_ILi256EEENSA_ILi64EEEEEEaNS5_IJNS4_6LayoutINS5_IJiNS5_IJSB_iEEEiEEENS5_IJlNS5_IJSC_SB_EEElEEEEENSK_INS5_IJNS5_IJSI_iEEESQ_iEEENS5_IJNS5_IJSI_NSA_ILi4096EEEEEENS5_IJSC_lEEElEEEEEEEEaNS5_IJlSC_lEEENS4_8TiledMMAINS4_8MMA_AtomIJNS4_4SM904GMMA6SPARSE28GMMA_64x256x64_S32S8S8_SS_TNILNS12_9SparseSelE0EEEEEENSK_ISD_NS5_IJSC_NSA_ILi0EEES18_EEEEENS5_IJNS4_10UnderscoreES1B_S1B_EEEEENS4_13SM90_TMA_LOADENS4_14ComposedLayoutINS4_7SwizzleILi1ELi4ELi3EEENS4_25smem_sparse_ptr_flag_bitsILi2ELi8EEENSK_INS5_IJNS5_IJSC_NSA_ILi8EEEEEENS5_IJSB_NSA_ILi32EEEEEEEEENS5_IJNS5_IJS18_SI_EEESN_EEEEEEEvNS4_8identityENS4_23SM90_TMA_LOAD_MULTICASTENS1F_INS1G_ILi2ELi4ELi3EEENS4_18smem_ptr_flag_bitsILi8EEENSK_INS5_IJS1K_SI_EEENS5_IJSI_SC_EEEEEEEvS1T_EENS_8epilogue10collective6detail29Sm90TmaWarpSpecializedAdapterINS24_15DefaultEpilogueIiNS5_IJSC_llEEES28_NS23_6thread17LinearCombinationIiLi1EiiLNS29_9ScaleType4KindE0ELNS_15FloatRoundStyleE2EiEENS1_15EpilogueDefaultEEEEEvvEEEEvNT_6ParamsE,"aw",@nobits
	.sectionflags	@""
	.align	16
	.zero		1024


//--------------------- .nv.shared.reserved.0     --------------------------
	.section	.nv.shared.reserved.0,"aw",@nobits
	.weak		__nv_reservedSMEM_offset_0_alias
	.size		__nv_reservedSMEM_offset_0_alias, 0, 0
	.other		__nv_reservedSMEM_offset_0_alias,@"STO_CUDA_RESERVED_SHARED STV_DEFAULT"
__nv_reservedSMEM_offset_0_alias:
	.zero		0


//--------------------- .nv.global                --------------------------
	.section	.nv.global,"aw",@nobits
.nv.global:
	.type		_ZN39_INTERNAL_6a0e0727_4_k_cu_4741bd3c_27304cute1_E,@object
	.size		_ZN39_INTERNAL_6a0e0727_4_k_cu_4741bd3c_27304cute1_E,(_ZN39_INTERNAL_6a0e0727_4_k_cu_4741bd3c_27304cuda3std3__45__cpo6cbeginE - _ZN39_INTERNAL_6a0e0727_4_k_cu_4741bd3c_27304cute1_E)
_ZN39_INTERNAL_6a0e0727_4_k_cu_4741bd3c_27304cute1_E:
	.zero		1
	.type		_ZN39_INTERNAL_6a0e0727_4_k_cu_4741bd3c_27304cuda3std3__45__cpo6cbeginE,@object
	.size		_ZN39_INTERNAL_6a0e0727_4_k_cu_4741bd3c_27304cuda3std3__45__cpo6cbeginE,(_ZN39_INTERNAL_6a0e0727_4_k_cu_4741bd3c_27304cuda3std3__48in_placeE - _ZN39_INTERNAL_6a0e0727_4_k_cu_4741bd3c_27304cuda3std3__45__cpo6cbeginE)
_ZN39_INTERNAL_6a0e0727_4_k_cu_4741bd3c_27304cuda3std3__45__cpo6cbeginE:
	.zero		1
	.type		_ZN39_INTERNAL_6a0e0727_4_k_cu_4741bd3c_27304cuda3std3__48in_placeE,@object
	.size		_ZN39_INTERNAL_6a0e0727_4_k_cu_4741bd3c_27304cuda3std3__48in_placeE,(_ZN39_INTERNAL_6a0e0727_4_k_cu_4741bd3c_27304cuda3std6ranges3__45__cpo9iter_moveE - _ZN39_INTERNAL_6a0e0727_4_k_cu_4741bd3c_27304cuda3std3__48in_placeE)
_ZN39_INTERNAL_6a0e0727_4_k_cu_4741bd3c_27304cuda3std3__48in_placeE:
	.zero		1
	.type		_ZN39_INTERNAL_6a0e0727_4_k_cu_4741bd3c_27304cuda3std6ranges3__45__cpo9iter_moveE,@object
	.size		_ZN39_INTERNAL_6a0e0727_4_k_cu_4741bd3c_27304cuda3std6ranges3__45__cpo9iter_moveE,(_ZN39_INTERNAL_6a0e0727_4_k_cu_4741bd3c_27304cuda3std3__45__cpo5beginE - _ZN39_INTERNAL_6a0e0727_4_k_cu_4741bd3c_27304cuda3std6ranges3__45__cpo9iter_moveE)
_ZN39_INTERNAL_6a0e0727_4_k_cu_4741bd3c_27304cuda3std6ranges3__45__cpo9iter_moveE:
	.zero		1
	.type		_ZN39_INTERNAL_6a0e0727_4_k_cu_4741bd3c_27304cuda3std3__45__cpo5beginE,@object
	.size		_ZN39_INTERNAL_6a0e0727_4_k_cu_4741bd3c_27304cuda3std3__45__cpo5beginE,(_ZN39_INTERNAL_6a0e0727_4_k_cu_4741bd3c_27304cuda3std3__441_GLOBAL__N__6a0e0727_4_k_cu_4741bd3c_27306ignoreE - _ZN39_INTERNAL_6a0e0727_4_k_cu_4741bd3c_27304cuda3std3__45__cpo5beginE)
_ZN39_INTERNAL_6a0e0727_4_k_cu_4741bd3c_27304cuda3std3__45__cpo5beginE:
	.zero		1
	.type		_ZN39_INTERNAL_6a0e0727_4_k_cu_4741bd3c_27304cuda3std3__441_GLOBAL__N__6a0e0727_4_k_cu_4741bd3c_27306ignoreE,@object
	.size		_ZN39_INTERNAL_6a0e0727_4_k_cu_4741bd3c_27304cuda3std3__441_GLOBAL__N__6a0e0727_4_k_cu_4741bd3c_27306ignoreE,(_ZN39_INTERNAL_6a0e0727_4_k_cu_4741bd3c_27304cute7productE - _ZN39_INTERNAL_6a0e0727_4_k_cu_4741bd3c_27304cuda3std3__441_GLOBAL__N__6a0e0727_4_k_cu_4741bd3c_27306ignoreE)
_ZN39_INTERNAL_6a0e0727_4_k_cu_4741bd3c_27304cuda3std3__441_GLOBAL__N__6a0e0727_4_k_cu_4741bd3c_27306ignoreE:
	.zero		1
	.type		_ZN39_INTERNAL_6a0e0727_4_k_cu_4741bd3c_27304cute7productE,@object
	.size		_ZN39_INTERNAL_6a0e0727_4_k_cu_4741bd3c_27304cute7productE,(_ZN39_INTERNAL_6a0e0727_4_k_cu_4741bd3c_27304cuda3std3__45__cpo3endE - _ZN39_INTERNAL_6a0e0727_4_k_cu_4741bd3c_27304cute7productE)
_ZN39_INTERNAL_6a0e0727_4_k_cu_4741bd3c_27304cute7productE:
	.zero		1
	.type		_ZN39_INTERNAL_6a0e0727_4_k_cu_4741bd3c_27304cuda3std3__45__cpo3endE,@object
	.size		_ZN39_INTERNAL_6a0e0727_4_k_cu_4741bd3c_27304cuda3std3__45__cpo3endE,(_ZN39_INTERNAL_6a0e0727_4_k_cu_4741bd3c_27304cuda3std3__419piecewise_constructE - _ZN39_INTERNAL_6a0e0727_4_k_cu_4741bd3c_27304cuda3std3__45__cpo3endE)
_ZN39_INTERNAL_6a0e0727_4_k_cu_4741bd3c_27304cuda3std3__45__cpo3endE:
	.zero		1
	.type		_ZN39_INTERNAL_6a0e0727_4_k_cu_4741bd3c_27304cuda3std3__419piecewise_constructE,@object
	.size		_ZN39_INTERNAL_6a0e0727_4_k_cu_4741bd3c_27304cuda3std3__419piecewise_constructE,(_ZN39_INTERNAL_6a0e0727_4_k_cu_4741bd3c_27304cuda3std3__45__cpo4cendE - _ZN39_INTERNAL_6a0e0727_4_k_cu_4741bd3c_27304cuda3std3__419piecewise_constructE)
_ZN39_INTERNAL_6a0e0727_4_k_cu_4741bd3c_27304cuda3std3__419piecewise_constructE:
	.zero		1
	.type		_ZN39_INTERNAL_6a0e0727_4_k_cu_4741bd3c_27304cuda3std3__45__cpo4cendE,@object
	.size		_ZN39_INTERNAL_6a0e0727_4_k_cu_4741bd3c_27304cuda3std3__45__cpo4cendE,(_ZN39_INTERNAL_6a0e0727_4_k_cu_4741bd3c_27304cuda3std6ranges3__45__cpo4swapE - _ZN39_INTERNAL_6a0e0727_4_k_cu_4741bd3c_27304cuda3std3__45__cpo4cendE)
_ZN39_INTERNAL_6a0e0727_4_k_cu_4741bd3c_27304cuda3std3__45__cpo4cendE:
	.zero		1
	.type		_ZN39_INTERNAL_6a0e0727_4_k_cu_4741bd3c_27304cuda3std6ranges3__45__cpo4swapE,@object
	.size		_ZN39_INTERNAL_6a0e0727_4_k_cu_4741bd3c_27304cuda3std6ranges3__45__cpo4swapE,(.L_7 - _ZN39_INTERNAL_6a0e0727_4_k_cu_4741bd3c_27304cuda3std6ranges3__45__cpo4swapE)
_ZN39_INTERNAL_6a0e0727_4_k_cu_4741bd3c_27304cuda3std6ranges3__45__cpo4swapE:
	.zero		1
.L_7:


//--------------------- .nv.constant0._ZN7cutlass13device_kernelINS_4gemm6kernel13GemmUniversalIN4cute5tupleIJiiiiEEENS1_10collective13CollectiveMmaINS1_40MainloopSm90TmaGmmaWarpSpecializedSparseILi10ENS5_IJNS4_1CILi2EEENSA_ILi1EEESC_EEENS1_35KernelTmaWarpSpecializedCooperativeEEENS5_IJNSA_ILi128EEENSA_ILi256EEENSA_ILi64EEEEEEaNS5_IJNS4_6LayoutINS5_IJiNS5_IJSB_iEEEiEEENS5_IJlNS5_IJSC_SB_EEElEEEEENSK_INS5_IJNS5_IJSI_iEEESQ_iEEENS5_IJNS5_IJSI_NSA_ILi4096EEEEEENS5_IJSC_lEEElEEEEEEEEaNS5_IJlSC_lEEENS4_8TiledMMAINS4_8MMA_AtomIJNS4_4SM904GMMA6SPARSE28GMMA_64x256x64_S32S8S8_SS_TNILNS12_9SparseSelE0EEEEEENSK_ISD_NS5_IJSC_NSA_ILi0EEES18_EEEEENS5_IJNS4_10UnderscoreES1B_S1B_EEEEENS4_13SM90_TMA_LOADENS4_14ComposedLayoutINS4_7SwizzleILi1ELi4ELi3EEENS4_25smem_sparse_ptr_flag_bitsILi2ELi8EEENSK_INS5_IJNS5_IJSC_NSA_ILi8EEEEEENS5_IJSB_NSA_ILi32EEEEEEEEENS5_IJNS5_IJS18_SI_EEESN_EEEEEEEvNS4_8identityENS4_23SM90_TMA_LOAD_MULTICASTENS1F_INS1G_ILi2ELi4ELi3EEENS4_18smem_ptr_flag_bitsILi8EEENSK_INS5_IJS1K_SI_EEENS5_IJSI_SC_EEEEEEEvS1T_EENS_8epilogue10collective6detail29Sm90TmaWarpSpecializedAdapterINS24_15DefaultEpilogueIiNS5_IJSC_llEEES28_NS23_6thread17LinearCombinationIiLi1EiiLNS29_9ScaleType4KindE0ELNS_15FloatRoundStyleE2EiEENS1_15EpilogueDefaultEEEEEvvEEEEvNT_6ParamsE --------------------------
	.section	.nv.constant0._ZN7cutlass13device_kernelINS_4gemm6kernel13GemmUniversalIN4cute5tupleIJiiiiEEENS1_10collective13CollectiveMmaINS1_40MainloopSm90TmaGmmaWarpSpecializedSparseILi10ENS5_IJNS4_1CILi2EEENSA_ILi1EEESC_EEENS1_35KernelTmaWarpSpecializedCooperativeEEENS5_IJNSA_ILi128EEENSA_ILi256EEENSA_ILi64EEEEEEaNS5_IJNS4_6LayoutINS5_IJiNS5_IJSB_iEEEiEEENS5_IJlNS5_IJSC_SB_EEElEEEEENSK_INS5_IJNS5_IJSI_iEEESQ_iEEENS5_IJNS5_IJSI_NSA_ILi4096EEEEEENS5_IJSC_lEEElEEEEEEEEaNS5_IJlSC_lEEENS4_8TiledMMAINS4_8MMA_AtomIJNS4_4SM904GMMA6SPARSE28GMMA_64x256x64_S32S8S8_SS_TNILNS12_9SparseSelE0EEEEEENSK_ISD_NS5_IJSC_NSA_ILi0EEES18_EEEEENS5_IJNS4_10UnderscoreES1B_S1B_EEEEENS4_13SM90_TMA_LOADENS4_14ComposedLayoutINS4_7SwizzleILi1ELi4ELi3EEENS4_25smem_sparse_ptr_flag_bitsILi2ELi8EEENSK_INS5_IJNS5_IJSC_NSA_ILi8EEEEEENS5_IJSB_NSA_ILi32EEEEEEEEENS5_IJNS5_IJS18_SI_EEESN_EEEEEEEvNS4_8identityENS4_23SM90_TMA_LOAD_MULTICASTENS1F_INS1G_ILi2ELi4ELi3EEENS4_18smem_ptr_flag_bitsILi8EEENSK_INS5_IJS1K_SI_EEENS5_IJSI_SC_EEEEEEEvS1T_EENS_8epilogue10collective6detail29Sm90TmaWarpSpecializedAdapterINS24_15DefaultEpilogueIiNS5_IJSC_llEEES28_NS23_6thread17LinearCombinationIiLi1EiiLNS29_9ScaleType4KindE0ELNS_15FloatRoundStyleE2EiEENS1_15EpilogueDefaultEEEEEvvEEEEvNT_6ParamsE,"a",@progbits
	.sectionflags	@""
	.align	4
.nv.constant0._ZN7cutlass13device_kernelINS_4gemm6kernel13GemmUniversalIN4cute5tupleIJiiiiEEENS1_10collective13CollectiveMmaINS1_40MainloopSm90TmaGmmaWarpSpecializedSparseILi10ENS5_IJNS4_1CILi2EEENSA_ILi1EEESC_EEENS1_35KernelTmaWarpSpecializedCooperativeEEENS5_IJNSA_ILi128EEENSA_ILi256EEENSA_ILi64EEEEEEaNS5_IJNS4_6LayoutINS5_IJiNS5_IJSB_iEEEiEEENS5_IJlNS5_IJSC_SB_EEElEEEEENSK_INS5_IJNS5_IJSI_iEEESQ_iEEENS5_IJNS5_IJSI_NSA_ILi4096EEEEEENS5_IJSC_lEEElEEEEEEEEaNS5_IJlSC_lEEENS4_8TiledMMAINS4_8MMA_AtomIJNS4_4SM904GMMA6SPARSE28GMMA_64x256x64_S32S8S8_SS_TNILNS12_9SparseSelE0EEEEEENSK_ISD_NS5_IJSC_NSA_ILi0EEES18_EEEEENS5_IJNS4_10UnderscoreES1B_S1B_EEEEENS4_13SM90_TMA_LOADENS4_14ComposedLayoutINS4_7SwizzleILi1ELi4ELi3EEENS4_25smem_sparse_ptr_flag_bitsILi2ELi8EEENSK_INS5_IJNS5_IJSC_NSA_ILi8EEEEEENS5_IJSB_NSA_ILi32EEEEEEEEENS5_IJNS5_IJS18_SI_EEESN_EEEEEEEvNS4_8identityENS4_23SM90_TMA_LOAD_MULTICASTENS1F_INS1G_ILi2ELi4ELi3EEENS4_18smem_ptr_flag_bitsILi8EEENSK_INS5_IJS1K_SI_EEENS5_IJSI_SC_EEEEEEEvS1T_EENS_8epilogue10collective6detail29Sm90TmaWarpSpecializedAdapterINS24_15DefaultEpilogueIiNS5_IJSC_llEEES28_NS23_6thread17LinearCombinationIiLi1EiiLNS29_9ScaleType4KindE0ELNS_15FloatRoundStyleE2EiEENS1_15EpilogueDefaultEEEEEvvEEEEvNT_6ParamsE:
	.zero		1920


//--------------------- SYMBOLS --------------------------

	.type		.nv.reservedSmem.offset0,@object
	.size		.nv.reservedSmem.offset0,0x4
